def matmul_kernel(
    a_ptr,
    b_ptr,
    c_ptr,
    M,
    N,
    K,
    stride_am,
    stride_ak,
    stride_bk,
    stride_bn,
    stride_cm,
    stride_cn,
    BLOCK_M: tl.constexpr,
    BLOCK_N: tl.constexpr,
    BLOCK_K: tl.constexpr,
    GROUP_M: tl.constexpr,
):
    pid = tl.program_id(axis=0)
    num_pid_m = tl.cdiv(M, BLOCK_M)
    num_pid_n = tl.cdiv(N, BLOCK_N)
    num_pid_in_group = GROUP_M * num_pid_n
    group_id = pid // num_pid_in_group
    first_pid_m = group_id * GROUP_M
    group_size_m = min(num_pid_m - first_pid_m, GROUP_M)
    pid_m = first_pid_m + ((pid % num_pid_in_group) % group_size_m)
    pid_n = (pid % num_pid_in_group) // group_size_m

    offs_am = (pid_m * BLOCK_M + tl.arange(0, BLOCK_M)) % M
    offs_bn = (pid_n * BLOCK_N + tl.arange(0, BLOCK_N)) % N
    offs_k = tl.arange(0, BLOCK_K)
    a_ptrs = a_ptr + offs_am[:, None] * stride_am + offs_k[None, :] * stride_ak
    b_ptrs = b_ptr + offs_k[:, None] * stride_bk + offs_bn[None, :] * stride_bn

    acc = tl.zeros((BLOCK_M, BLOCK_N), dtype=tl.float32)
    for kk in range(0, tl.cdiv(K, BLOCK_K)):
        a = tl.load(a_ptrs, mask=offs_k[None, :] < K - kk * BLOCK_K, other=0.0)
        b = tl.load(b_ptrs, mask=offs_k[:, None] < K - kk * BLOCK_K, other=0.0)
        acc = tl.dot(a, b, acc)
        a_ptrs += BLOCK_K * stride_ak
        b_ptrs += BLOCK_K * stride_bk

    c = acc.to(c_ptr.dtype.element_ty)
    offs_cm = pid_m * BLOCK_M + tl.arange(0, BLOCK_M)
    offs_cn = pid_n * BLOCK_N + tl.arange(0, BLOCK_N)
    c_ptrs = c_ptr + offs_cm[:, None] * stride_cm + offs_cn[None, :] * stride_cn
    mask = (offs_cm[:, None] < M) & (offs_cn[None, :] < N)
    tl.store(c_ptrs, c, mask=mask)

# config = {"BLOCK_K": 64, "BLOCK_M": 128, "BLOCK_N": 64, "GROUP_M": 8, "arch": "sm_100", "dtype": "fp8e4m3", "num_ctas": 2, "num_stages": 3, "num_warps": 4}
# arch = sm_100


// ===== COMPILED SASS (sm_100a) =====

	.target	sm_100a

	.elftype	@"ET_EXEC"


//--------------------- .note.nv.tkinfo           --------------------------
	.section	.note.nv.tkinfo,"",@"SHT_NOTE"
	.sectionflags	@"SHF_NOTE_NV_TKINFO"
	.tkinfo
        /*0018*/ 	.word	0x00000081
        /*0030*/ 	.string	""
        /*0030*/ 	.string	"ptxas-blackwell"
        /*0030*/ 	.string	"Cuda compilation tools, release 12.9, V12.9.86"
        /*0030*/ 	.string	"Build cuda_12.9.r12.9/compiler.36037853_0"
        /*0030*/ 	.string	"-v  -suppress-debug-info  -lineinfo  -arch sm_100a "



//--------------------- .note.nv.cuver            --------------------------
	.section	.note.nv.cuver,"",@"SHT_NOTE"
	.sectionflags	@"SHF_NOTE_NV_CUVER"
        /*0018*/ 	.short	0x0001
        /*001a*/ 	.short	0x0064
        /*001c*/ 	.short	0x0001
        /*001e*/ 	.short	0x0000
        /*0020*/ 	.short	0x0001
        /*0022*/ 	.short	0x0000


//--------------------- .nv.info                  --------------------------
	.section	.nv.info,"",@"SHT_CUDA_INFO"
	.align	4


	//----- nvinfo : EIATTR_REGCOUNT
	.align		4
        /*0000*/ 	.byte	0x04, 0x2f
        /*0002*/ 	.short	(.L_6 - .L_5)
	.align		4
.L_5:
        /*0004*/ 	.word	index@(matmul_kernel)
        /*0008*/ 	.word	0x000000a8


	//----- nvinfo : EIATTR_FRAME_SIZE
	.align		4
.L_6:
        /*000c*/ 	.byte	0x04, 0x11
        /*000e*/ 	.short	(.L_8 - .L_7)
	.align		4
.L_7:
        /*0010*/ 	.word	index@($__internal_2_$__cuda_sm10x_tcgen05_guardrail_trap_unallocated_columns_being_dealloced)
        /*0014*/ 	.word	0x00000000


	//----- nvinfo : EIATTR_FRAME_SIZE
	.align		4
.L_8:
        /*0018*/ 	.byte	0x04, 0x11
        /*001a*/ 	.short	(.L_10 - .L_9)
	.align		4
.L_9:
        /*001c*/ 	.word	index@($__internal_1_$__cuda_sm10x_tcgen05_guardrail_trap_phase_invalid_during_alloc)
        /*0020*/ 	.word	0x00000000


	//----- nvinfo : EIATTR_FRAME_SIZE
	.align		4
.L_10:
        /*0024*/ 	.byte	0x04, 0x11
        /*0026*/ 	.short	(.L_12 - .L_11)
	.align		4
.L_11:
        /*0028*/ 	.word	index@($__internal_0_$__cuda_sm10x_tcgen05_guardrail_trap_col_being_dealloced_not_returned_by_alloc)
        /*002c*/ 	.word	0x00000000


	//----- nvinfo : EIATTR_FRAME_SIZE
	.align		4
.L_12:
        /*0030*/ 	.byte	0x04, 0x11
        /*0032*/ 	.short	(.L_14 - .L_13)
	.align		4
.L_13:
        /*0034*/ 	.word	index@(matmul_kernel)
        /*0038*/ 	.word	0x00000000


	//----- nvinfo : EIATTR_MIN_STACK_SIZE
	.align		4
.L_14:
        /*003c*/ 	.byte	0x04, 0x12
        /*003e*/ 	.short	(.L_16 - .L_15)
	.align		4
.L_15:
        /*0040*/ 	.word	index@(matmul_kernel)
        /*0044*/ 	.word	0x00000000
.L_16:


//--------------------- .nv.info.matmul_kernel    --------------------------
	.section	.nv.info.matmul_kernel,"",@"SHT_CUDA_INFO"
	.sectionflags	@""
	.align	4


	//----- nvinfo : EIATTR_CUDA_API_VERSION
	.align		4
        /*0000*/ 	.byte	0x04, 0x37
        /*0002*/ 	.short	(.L_18 - .L_17)
.L_17:
        /*0004*/ 	.word	0x00000081


	//----- nvinfo : EIATTR_KPARAM_INFO
	.align		4
.L_18:
        /*0008*/ 	.byte	0x04, 0x17
        /*000a*/ 	.short	(.L_20 - .L_19)
.L_19:
        /*000c*/ 	.word	0x00000000
        /*0010*/ 	.short	0x000d
        /*0012*/ 	.short	0x0048
        /*0014*/ 	.byte	0x00, 0xf4, 0x21, 0x00


	//----- nvinfo : EIATTR_KPARAM_INFO
	.align		4
.L_20:
        /*0018*/ 	.byte	0x04, 0x17
        /*001a*/ 	.short	(.L_22 - .L_21)
.L_21:
        /*001c*/ 	.word	0x00000000
        /*0020*/ 	.short	0x000c
        /*0022*/ 	.short	0x0040
        /*0024*/ 	.byte	0x00, 0xf4, 0x21, 0x00


	//----- nvinfo : EIATTR_KPARAM_INFO
	.align		4
.L_22:
        /*0028*/ 	.byte	0x04, 0x17
        /*002a*/ 	.short	(.L_24 - .L_23)
.L_23:
        /*002c*/ 	.word	0x00000000
        /*0030*/ 	.short	0x000b
        /*0032*/ 	.short	0x0038
        /*0034*/ 	.byte	0x00, 0xf0, 0x11, 0x00


	//----- nvinfo : EIATTR_KPARAM_INFO
	.align		4
.L_24:
        /*0038*/ 	.byte	0x04, 0x17
        /*003a*/ 	.short	(.L_26 - .L_25)
.L_25:
        /*003c*/ 	.word	0x00000000
        /*0040*/ 	.short	0x000a
        /*0042*/ 	.short	0x0034
        /*0044*/ 	.byte	0x00, 0xf0, 0x11, 0x00


	//----- nvinfo : EIATTR_KPARAM_INFO
	.align		4
.L_26:
        /*0048*/ 	.byte	0x04, 0x17
        /*004a*/ 	.short	(.L_28 - .L_27)
.L_27:
        /*004c*/ 	.word	0x00000000
        /*0050*/ 	.short	0x0009
        /*0052*/ 	.short	0x0030
        /*0054*/ 	.byte	0x00, 0xf0, 0x11, 0x00


	//----- nvinfo : EIATTR_KPARAM_INFO
	.align		4
.L_28:
        /*0058*/ 	.byte	0x04, 0x17
        /*005a*/ 	.short	(.L_30 - .L_29)
.L_29:
        /*005c*/ 	.word	0x00000000
        /*0060*/ 	.short	0x0008
        /*0062*/ 	.short	0x002c
        /*0064*/ 	.byte	0x00, 0xf0, 0x11, 0x00


	//----- nvinfo : EIATTR_KPARAM_INFO
	.align		4
.L_30:
        /*0068*/ 	.byte	0x04, 0x17
        /*006a*/ 	.short	(.L_32 - .L_31)
.L_31:
        /*006c*/ 	.word	0x00000000
        /*0070*/ 	.short	0x0007
        /*0072*/ 	.short	0x0028
        /*0074*/ 	.byte	0x00, 0xf0, 0x11, 0x00


	//----- nvinfo : EIATTR_KPARAM_INFO
	.align		4
.L_32:
        /*0078*/ 	.byte	0x04, 0x17
        /*007a*/ 	.short	(.L_34 - .L_33)
.L_33:
        /*007c*/ 	.word	0x00000000
        /*0080*/ 	.short	0x0006
        /*0082*/ 	.short	0x0024
        /*0084*/ 	.byte	0x00, 0xf0, 0x11, 0x00


	//----- nvinfo : EIATTR_KPARAM_INFO
	.align		4
.L_34:
        /*0088*/ 	.byte	0x04, 0x17
        /*008a*/ 	.short	(.L_36 - .L_35)
.L_35:
        /*008c*/ 	.word	0x00000000
        /*0090*/ 	.short	0x0005
        /*0092*/ 	.short	0x0020
        /*0094*/ 	.byte	0x00, 0xf0, 0x11, 0x00


	//----- nvinfo : EIATTR_KPARAM_INFO
	.align		4
.L_36:
        /*0098*/ 	.byte	0x04, 0x17
        /*009a*/ 	.short	(.L_38 - .L_37)
.L_37:
        /*009c*/ 	.word	0x00000000
        /*00a0*/ 	.short	0x0004
        /*00a2*/ 	.short	0x001c
        /*00a4*/ 	.byte	0x00, 0xf0, 0x11, 0x00


	//----- nvinfo : EIATTR_KPARAM_INFO
	.align		4
.L_38:
        /*00a8*/ 	.byte	0x04, 0x17
        /*00aa*/ 	.short	(.L_40 - .L_39)
.L_39:
        /*00ac*/ 	.word	0x00000000
        /*00b0*/ 	.short	0x0003
        /*00b2*/ 	.short	0x0018
        /*00b4*/ 	.byte	0x00, 0xf0, 0x11, 0x00


	//----- nvinfo : EIATTR_KPARAM_INFO
	.align		4
.L_40:
        /*00b8*/ 	.byte	0x04, 0x17
        /*00ba*/ 	.short	(.L_42 - .L_41)
.L_41:
        /*00bc*/ 	.word	0x00000000
        /*00c0*/ 	.short	0x0002
        /*00c2*/ 	.short	0x0010
        /*00c4*/ 	.byte	0x00, 0xf4, 0x21, 0x00


	//----- nvinfo : EIATTR_KPARAM_INFO
	.align		4
.L_42:
        /*00c8*/ 	.byte	0x04, 0x17
        /*00ca*/ 	.short	(.L_44 - .L_43)
.L_43:
        /*00cc*/ 	.word	0x00000000
        /*00d0*/ 	.short	0x0001
        /*00d2*/ 	.short	0x0008
        /*00d4*/ 	.byte	0x00, 0xf4, 0x21, 0x00


	//----- nvinfo : EIATTR_KPARAM_INFO
	.align		4
.L_44:
        /*00d8*/ 	.byte	0x04, 0x17
        /*00da*/ 	.short	(.L_46 - .L_45)
.L_45:
        /*00dc*/ 	.word	0x00000000
        /*00e0*/ 	.short	0x0000
        /*00e2*/ 	.short	0x0000
        /*00e4*/ 	.byte	0x00, 0xf4, 0x21, 0x00


	//----- nvinfo : EIATTR_EXPLICIT_CLUSTER
	.align		4
.L_46:
        /*00e8*/ 	.byte	0x01, 0x3e
	.zero		2


	//----- nvinfo : EIATTR_CTA_PER_CLUSTER
	.align		4
        /*00ec*/ 	.byte	0x04, 0x3d
        /*00ee*/ 	.short	(.L_48 - .L_47)
.L_47:
        /*00f0*/ 	.word	0x00000002
        /*00f4*/ 	.word	0x00000001
        /*00f8*/ 	.word	0x00000001


	//----- nvinfo : EIATTR_AT_ENTRY_FRAGMENTS
	.align		4
.L_48:
        /*00fc*/ 	.byte	0x04, 0x4f
        /*00fe*/ 	.short	(.L_50 - .L_49)


	//   ....[0]....
.L_49:
        /*0100*/ 	.word	0x00000004


	//   ....[1]....
        /*0104*/ 	.word	0x00000005


	//----- nvinfo : EIATTR_RESERVED_SMEM_USED
	.align		4
.L_50:
        /*0108*/ 	.byte	0x01, 0x41
	.zero		2


	//----- nvinfo : EIATTR_SPARSE_MMA_MASK
	.align		4
        /*010c*/ 	.byte	0x03, 0x50
        /*010e*/ 	.short	0x0000


	//----- nvinfo : EIATTR_TCGEN05_2CTA_USED
	.align		4
        /*0110*/ 	.byte	0x01, 0x52
	.zero		2


	//----- nvinfo : EIATTR_MAXREG_COUNT
	.align		4
        /*0114*/ 	.byte	0x03, 0x1b
        /*0116*/ 	.short	0x00ff


	//----- nvinfo : EIATTR_NUM_BARRIERS
	.align		4
        /*0118*/ 	.byte	0x02, 0x4c
        /*011a*/ 	.byte	0x01
	.zero		1


	//----- nvinfo : EIATTR_INT_WARP_WIDE_INSTR_OFFSETS
	.align		4
        /*011c*/ 	.byte	0x04, 0x31
        /*011e*/ 	.short	(.L_52 - .L_51)


	//   ....[0]....
.L_51:
        /*0120*/ 	.word	0x00000fe0


	//   ....[1]....
        /*0124*/ 	.word	0x00000ff0


	//   ....[2]....
        /*0128*/ 	.word	0x00002f70


	//   ....[3]....
        /*012c*/ 	.word	0x000066a0


	//   ....[4]....
        /*0130*/ 	.word	0x000066f0


	//----- nvinfo : EIATTR_COOP_GROUP_MASK_REGIDS
	.align		4
.L_52:
        /*0134*/ 	.byte	0x04, 0x29
        /*0136*/ 	.short	(.L_54 - .L_53)


	//   ....[0]....
.L_53:
        /*0138*/ 	.word	0xffffffff


	//   ....[1]....
        /*013c*/ 	.word	0xffffffff


	//   ....[2]....
        /*0140*/ 	.word	0xffffffff


	//   ....[3]....
        /*0144*/ 	.word	0xffffffff


	//----- nvinfo : EIATTR_COOP_GROUP_INSTR_OFFSETS
	.align		4
.L_54:
        /*0148*/ 	.byte	0x04, 0x28
        /*014a*/ 	.short	(.L_56 - .L_55)


	//   ....[0]....
.L_55:
        /*014c*/ 	.word	0x00000070


	//   ....[1]....
        /*0150*/ 	.word	0x00000650


	//   ....[2]....
        /*0154*/ 	.word	0x00006540


	//   ....[3]....
        /*0158*/ 	.word	0x000067a0


	//----- nvinfo : EIATTR_VRC_CTA_INIT_COUNT
	.align		4
.L_56:
        /*015c*/ 	.byte	0x02, 0x4a
        /*015e*/ 	.byte	0x80
	.zero		1


	//----- nvinfo : EIATTR_MBARRIER_INSTR_OFFSETS
	.align		4
        /*0160*/ 	.byte	0x04, 0x39
        /*0162*/ 	.short	(.L_58 - .L_57)


	//   ....[0]....
.L_57:
        /*0164*/ 	.word	0x000002f0
        /*0168*/ 	.word	0x00000007
        /*016c*/ 	.word	0x00000000
        /*0170*/ 	.short	0x010a
        /*0172*/ 	.byte	0xff
	.zero		1


	//   ....[1]....
        /*0174*/ 	.word	0x00000310
        /*0178*/ 	.word	0x00000007
        /*017c*/ 	.word	0x00000000
        /*0180*/ 	.short	0x010a
        /*0182*/ 	.byte	0xff
	.zero		1


	//   ....[2]....
        /*0184*/ 	.word	0x000004d0
        /*0188*/ 	.word	0x00000009
        /*018c*/ 	.word	0x00000000
        /*0190*/ 	.short	0x010a
        /*0192*/ 	.byte	0xff
	.zero		1


	//   ....[3]....
        /*0194*/ 	.word	0x000004f0
        /*0198*/ 	.word	0x00000009
        /*019c*/ 	.word	0x00000000
        /*01a0*/ 	.short	0x010a
        /*01a2*/ 	.byte	0xff
	.zero		1


	//   ....[4]....
        /*01a4*/ 	.word	0x000005d0
        /*01a8*/ 	.word	0x00000005
        /*01ac*/ 	.word	0x00000000
        /*01b0*/ 	.short	0x0101
        /*01b2*/ 	.byte	0xff
	.zero		1


	//   ....[5]....
        /*01b4*/ 	.word	0x000010f0
        /*01b8*/ 	.word	0x000000ff
        /*01bc*/ 	.word	0x00000000
        /*01c0*/ 	.short	0x0100
        /*01c2*/ 	.byte	0x10
	.zero		1


	//   ....[6]....
        /*01c4*/ 	.word	0x00002fb0
        /*01c8*/ 	.word	0x000000ff
        /*01cc*/ 	.word	0x00003008
        /*01d0*/ 	.short	0x0100
        /*01d2*/ 	.byte	0x0a
	.zero		1


	//   ....[7]....
        /*01d4*/ 	.word	0x00003d40
        /*01d8*/ 	.word	0x000000ff
        /*01dc*/ 	.word	0x00000000
        /*01e0*/ 	.short	0x010a
        /*01e2*/ 	.byte	0x10
	.zero		1


	//   ....[8]....
        /*01e4*/ 	.word	0x00004ff0
        /*01e8*/ 	.word	0x000000ff
        /*01ec*/ 	.word	0x00000000
        /*01f0*/ 	.short	0x010a
        /*01f2*/ 	.byte	0x10
	.zero		1


	//   ....[9]....
        /*01f4*/ 	.word	0x00005130
        /*01f8*/ 	.word	0x000000ff
        /*01fc*/ 	.word	0x00003000
        /*0200*/ 	.short	0x0108
        /*0202*/ 	.byte	0x0a
	.zero		1


	//   ....[10]....
        /*0204*/ 	.word	0x000051a0
        /*0208*/ 	.word	0x000000ff
        /*020c*/ 	.word	0x00003008
        /*0210*/ 	.short	0x0108
        /*0212*/ 	.byte	0x0a
	.zero		1


	//   ....[11]....
        /*0214*/ 	.word	0x000067d0
        /*0218*/ 	.word	0x00000007
        /*021c*/ 	.word	0x00000000
        /*0220*/ 	.short	0x010a
        /*0222*/ 	.byte	0xff
	.zero		1


	//   ....[12]....
        /*0224*/ 	.word	0x00006830
        /*0228*/ 	.word	0x00000009
        /*022c*/ 	.word	0x00000000
        /*0230*/ 	.short	0x010a
        /*0232*/ 	.byte	0xff
	.zero		1


	//   ....[13]....
        /*0234*/ 	.word	0x00006880
        /*0238*/ 	.word	0x000000ff
        /*023c*/ 	.word	0x00000000
        /*0240*/ 	.short	0x010a
        /*0242*/ 	.byte	0x10
	.zero		1


	//   ....[14]....
        /*0244*/ 	.word	0x000068b0
        /*0248*/ 	.word	0x000000ff
        /*024c*/ 	.word	0x00000000
        /*0250*/ 	.short	0x010a
        /*0252*/ 	.byte	0x10
	.zero		1


	//----- nvinfo : EIATTR_NUM_MBARRIERS
	.align		4
.L_58:
        /*0254*/ 	.byte	0x03, 0x38
        /*0256*/ 	.short	0x0002


	//----- nvinfo : EIATTR_EXIT_INSTR_OFFSETS
	.align		4
        /*0258*/ 	.byte	0x04, 0x1c
        /*025a*/ 	.short	(.L_60 - .L_59)


	//   ....[0]....
.L_59:
        /*025c*/ 	.word	0x000067b0


	//----- nvinfo : EIATTR_REQNTID
	.align		4
.L_60:
        /*0260*/ 	.byte	0x04, 0x10
        /*0262*/ 	.short	(.L_62 - .L_61)
.L_61:
        /*0264*/ 	.word	0x00000080
        /*0268*/ 	.word	0x00000001
        /*026c*/ 	.word	0x00000001


	//----- nvinfo : EIATTR_CRS_STACK_SIZE
	.align		4
.L_62:
        /*0270*/ 	.byte	0x04, 0x1e
        /*0272*/ 	.short	(.L_64 - .L_63)
.L_63:
        /*0274*/ 	.word	0x00000000


	//----- nvinfo : EIATTR_CBANK_PARAM_SIZE
	.align		4
.L_64:
        /*0278*/ 	.byte	0x03, 0x19
        /*027a*/ 	.short	0x0050


	//----- nvinfo : EIATTR_PARAM_CBANK
	.align		4
        /*027c*/ 	.byte	0x04, 0x0a
        /*027e*/ 	.short	(.L_66 - .L_65)
	.align		4
.L_65:
        /*0280*/ 	.word	index@(.nv.constant0.matmul_kernel)
        /*0284*/ 	.short	0x0380
        /*0286*/ 	.short	0x0050


	//----- nvinfo : EIATTR_SW_WAR
	.align		4
.L_66:
        /*0288*/ 	.byte	0x04, 0x36
        /*028a*/ 	.short	(.L_68 - .L_67)
.L_67:
        /*028c*/ 	.word	0x00000008
.L_68:


//--------------------- .nv.compat                --------------------------
	.section	.nv.compat,"",@"SHT_CUDA_COMPAT_INFO"
	.align	4
        /*0000*/ 	.byte	0x02, 0x02, 0x02, 0x00, 0x02, 0x05, 0x05, 0x00, 0x02, 0x03, 0x00, 0x00, 0x02, 0x06, 0x01, 0x00


//--------------------- .nv.callgraph             --------------------------
	.section	.nv.callgraph,"",@"SHT_CUDA_CALLGRAPH"
	.align	4
	.sectionentsize	8
	.align		4
        /*0000*/ 	.word	0x00000000
	.align		4
        /*0004*/ 	.word	0xffffffff
	.align		4
        /*0008*/ 	.word	0x00000000
	.align		4
        /*000c*/ 	.word	0xfffffffe
	.align		4
        /*0010*/ 	.word	0x00000000
	.align		4
        /*0014*/ 	.word	0xfffffffd
	.align		4
        /*0018*/ 	.word	0x00000000
	.align		4
        /*001c*/ 	.word	0xfffffffc


//--------------------- .text.matmul_kernel       --------------------------
	.section	.text.matmul_kernel,"ax",@progbits
	.align	128
        .global         matmul_kernel
        .type           matmul_kernel,@function
        .size           matmul_kernel,(.L_x_28 - matmul_kernel)
        .other          matmul_kernel,@"STO_CUDA_ENTRY STV_DEFAULT"
matmul_kernel:
.text.matmul_kernel:
[----:B------:R-:W0:Y:S01]  /*0000*/  LDC R1, c[0x0][0x37c] ;  /* 0x0000df00ff017b82 */ /* 0x000e220000000800 */
[----:B------:R-:W1:Y:S01]  /*0010*/  S2R R36, SR_TID.X ;  /* 0x0000000000247919 */ /* 0x000e620000002100 */
[----:B------:R-:W2:Y:S01]  /*0020*/  LDCU.64 UR20, c[0x0][0x358] ;  /* 0x00006b00ff1477ac */ /* 0x000ea20008000a00 */
[----:B-1----:R-:W-:-:S13]  /*0030*/  ISETP.GE.U32.AND P0, PT, R36, 0x20, PT ;  /* 0x000000202400780c */ /* 0x002fda0003f06070 */
[----:B------:R-:W-:Y:S02]  /*0040*/  VOTEU.ANY UP0, P0 ;  /* 0x0000000000ff7886 */ /* 0x000fe40000000100 */
[----:B0-2---:R-:W-:Y:S05]  /*0050*/  BRA.U UP0, `(.L_x_0) ;  /* 0x0000000500807547 */ /* 0x005fea000b800000 */
[----:B------:R-:W0:Y:S01]  /*0060*/  S2R R11, SR_CgaCtaId ;  /* 0x00000000000b7919 */ /* 0x000e220000008800 */
[----:B------:R-:W-:Y:S01]  /*0070*/  NOP ;  /* 0x0000000000007918 */ /* 0x000fe20000000000 */
[----:B------:R-:W-:-:S04]  /*0080*/  MOV R0, 0x40 ;  /* 0x0000004000007802 */ /* 0x000fc80000000f00 */
[----:B0-----:R-:W-:Y:S02]  /*0090*/  LEA R2, R11, R0, 0x18 ;  /* 0x000000000b027211 */ /* 0x001fe400078ec0ff */
[----:B------:R-:W-:-:S04]  /*00a0*/  MOV R0, 0x400 ;  /* 0x0000040000007802 */ /* 0x000fc80000000f00 */
[----:B------:R-:W0:Y:S01]  /*00b0*/  LDS.U8 R2, [R2] ;  /* 0x0000000002027984 */ /* 0x000e220000000000 */
[----:B------:R-:W-:Y:S02]  /*00c0*/  LEA R0, R11, R0, 0x18 ;  /* 0x000000000b007211 */ /* 0x000fe400078ec0ff */
[----:B0-----:R-:W-:-:S13]  /*00d0*/  ISETP.NE.AND P0, PT, R2, RZ, PT ;  /* 0x000000ff0200720c */ /* 0x001fda0003f05270 */
[----:B------:R-:W-:Y:S05]  /*00e0*/  @P0 BRA `(.L_x_1) ;  /* 0x0000000400440947 */ /* 0x000fea0003800000 */
[C---:B------:R-:W-:Y:S02]  /*00f0*/  LOP3.LUT R2, R11.reuse, 0x1, RZ, 0xc0, !PT ;  /* 0x000000010b027812 */ /* 0x040fe400078ec0ff */
[----:B------:R-:W-:Y:S02]  /*0100*/  LOP3.LUT R5, R11, 0x1, RZ, 0x3c, !PT ;  /* 0x000000010b057812 */ /* 0x000fe400078e3cff */
[----:B------:R-:W-:-:S13]  /*0110*/  ISETP.NE.U32.AND P0, PT, R2, 0x1, PT ;  /* 0x000000010200780c */ /* 0x000fda0003f05070 */
[----:B------:R-:W-:Y:S05]  /*0120*/  @!P0 BRA `(.L_x_2) ;  /* 0x0000000000bc8947 */ /* 0x000fea0003800000 */
[----:B------:R-:W-:Y:S01]  /*0130*/  ELECT P1, URZ, PT ;  /* 0x0000000000ff782f */ /* 0x000fe20003820000 */
[----:B------:R-:W-:-:S12]  /*0140*/  BSSY B0, `(.L_x_2) ;  /* 0x000002d000007945 */ /* 0x000fd80003800000 */
[----:B------:R-:W-:Y:S05]  /*0150*/  @!P1 BRA `(.L_x_3) ;  /* 0x0000000000ac9947 */ /* 0x000fea0003800000 */
[----:B------:R-:W-:-:S05]  /*0160*/  UMOV UR4, 0x1 ;  /* 0x0000000100047882 */ /* 0x000fca0000000000 */
[----:B------:R-:W-:Y:S04]  /*0170*/  DEPBAR.LE SB0, 0x36 ;  /* 0x00008d800000791a */ /* 0x000fe80000000000 */
[----:B------:R-:W0:Y:S02]  /*0180*/  UTCATOMSWS.2CTA.FIND_AND_SET.ALIGN UP1, UR4, UR4 ;  /* 0x00000004000475e3 */ /* 0x000e240008220800 */
[----:B0-----:R-:W-:Y:S01]  /*0190*/  PLOP3.LUT P1, PT, PT, PT, UP1, 0x80, 0x8 ;  /* 0x000000000008781c */ /* 0x001fe20003f2f018 */
[----:B------:R-:W-:-:S03]  /*01a0*/  IMAD.U32 R4, RZ, RZ, UR4 ;  /* 0x00000004ff047e24 */ /* 0x000fc6000f8e00ff */
[----:B------:R-:W-:-:S04]  /*01b0*/  SEL R2, RZ, 0xffffffff, !P1 ;  /* 0xffffffffff027807 */ /* 0x000fc80004800000 */
[----:B------:R-:W-:-:S13]  /*01c0*/  ISETP.NE.AND P1, PT, R2, RZ, PT ;  /* 0x000000ff0200720c */ /* 0x000fda0003f25270 */
[----:B------:R-:W-:Y:S05]  /*01d0*/  @P1 BRA `(.L_x_4) ;  /* 0x0000000000241947 */ /* 0x000fea0003800000 */
.L_x_5:
[----:B------:R-:W-:Y:S05]  /*01e0*/  NANOSLEEP 0x64 ;  /* 0x000000640000795d */ /* 0x000fea0003800000 */
[----:B------:R-:W-:-:S05]  /*01f0*/  UMOV UR4, 0x1 ;  /* 0x0000000100047882 */ /* 0x000fca0000000000 */
[----:B------:R-:W-:Y:S04]  /*0200*/  DEPBAR.LE SB0, 0x36 ;  /* 0x00008d800000791a */ /* 0x000fe80000000000 */
[----:B------:R-:W0:Y:S02]  /*0210*/  UTCATOMSWS.2CTA.FIND_AND_SET.ALIGN UP1, UR4, UR4 ;  /* 0x00000004000475e3 */ /* 0x000e240008220800 */
[----:B0-----:R-:W-:Y:S01]  /*0220*/  PLOP3.LUT P1, PT, PT, PT, UP1, 0x80, 0x8 ;  /* 0x000000000008781c */ /* 0x001fe20003f2f018 */
[----:B------:R-:W-:-:S03]  /*0230*/  IMAD.U32 R4, RZ, RZ, UR4 ;  /* 0x00000004ff047e24 */ /* 0x000fc6000f8e00ff */
[----:B------:R-:W-:-:S04]  /*0240*/  SEL R2, RZ, 0xffffffff, !P1 ;  /* 0xffffffffff027807 */ /* 0x000fc80004800000 */
[----:B------:R-:W-:-:S13]  /*0250*/  ISETP.NE.AND P1, PT, R2, RZ, PT ;  /* 0x000000ff0200720c */ /* 0x000fda0003f25270 */
[----:B------:R-:W-:Y:S05]  /*0260*/  @!P1 BRA `(.L_x_5) ;  /* 0xfffffffc00dc9947 */ /* 0x000fea000383ffff */
.L_x_4:
[----:B------:R-:W-:Y:S01]  /*0270*/  MOV R2, 0x60 ;  /* 0x0000006000027802 */ /* 0x000fe20000000f00 */
[----:B------:R-:W-:Y:S01]  /*0280*/  IMAD.MOV.U32 R10, RZ, RZ, 0x4 ;  /* 0x00000004ff0a7424 */ /* 0x000fe200078e00ff */
[----:B------:R-:W-:Y:S02]  /*0290*/  MOV R3, 0x58 ;  /* 0x0000005800037802 */ /* 0x000fe40000000f00 */
[C---:B------:R-:W-:Y:S02]  /*02a0*/  LEA R6, R11.reuse, R2, 0x18 ;  /* 0x000000020b067211 */ /* 0x040fe400078ec0ff */
[----:B------:R-:W-:-:S03]  /*02b0*/  LEA R7, R11, R3, 0x18 ;  /* 0x000000030b077211 */ /* 0x000fc600078ec0ff */
[----:B------:R-:W0:Y:S01]  /*02c0*/  LDS R2, [R6] ;  /* 0x0000000006027984 */ /* 0x000e220000000800 */
[----:B------:R-:W-:Y:S01]  /*02d0*/  PRMT R9, R5, 0x654, R7 ;  /* 0x0000065405097816 */ /* 0x000fe20000000007 */
[----:B0-----:R-:W-:-:S04]  /*02e0*/  IMAD.U32 R2, R2, -0x80000000, RZ ;  /* 0x8000000002027824 */ /* 0x001fc800078e00ff */
[----:B------:R-:W0:Y:S02]  /*02f0*/  SYNCS.PHASECHK.TRANS64.TRYWAIT P1, [R7+URZ], R2 ;  /* 0x00000002070075a7 */ /* 0x000e2400080211ff */
[----:B0-----:R-:W-:Y:S05]  /*0300*/  @P1 BRA `(.L_x_6) ;  /* 0x0000000000081947 */ /* 0x001fea0003800000 */
[----:B------:R-:W0:Y:S02]  /*0310*/  SYNCS.PHASECHK.TRANS64.TRYWAIT P1, [R7+URZ], R2 ;  /* 0x00000002070075a7 */ /* 0x000e2400080211ff */
[----:B0-----:R-:W-:Y:S05]  /*0320*/  @!P1 BRA `(.L_x_7) ;  /* 0x0000006400249947 */ /* 0x001fea0003800000 */
.L_x_6:
[C---:B0-----:R-:W-:Y:S01]  /*0330*/  IMAD.SHL.U32 R3, R4.reuse, 0x20, RZ ;  /* 0x0000002004037824 */ /* 0x041fe200078e00ff */
[----:B------:R-:W-:Y:S01]  /*0340*/  PRMT R8, R5, 0x654, R0 ;  /* 0x0000065405087816 */ /* 0x000fe20000000000 */
[----:B------:R-:W-:Y:S01]  /*0350*/  IMAD.MOV.U32 R13, RZ, RZ, 0x1 ;  /* 0x00000001ff0d7424 */ /* 0x000fe200078e00ff */
[----:B------:R0:W-:Y:S01]  /*0360*/  SYNCS.ARRIVE.TRANS64.RED RZ, [R9+URZ], R10 ;  /* 0x0000000a09ff79a7 */ /* 0x0001e200080004ff */
[----:B------:R-:W-:Y:S01]  /*0370*/  VIADD R7, R4, 0x10 ;  /* 0x0000001004077836 */ /* 0x000fe20000000000 */
[----:B------:R1:W-:Y:S02]  /*0380*/  STS [R0], R3 ;  /* 0x0000000300007388 */ /* 0x0003e40000000800 */
[C---:B------:R-:W-:Y:S02]  /*0390*/  SHF.L.U32 R2, R13.reuse, R4, RZ ;  /* 0x000000040d027219 */ /* 0x040fe400000006ff */
[----:B------:R-:W-:Y:S01]  /*03a0*/  SHF.L.U32 R7, R13, R7, RZ ;  /* 0x000000070d077219 */ /* 0x000fe200000006ff */
[----:B------:R1:W-:Y:S01]  /*03b0*/  STAS [R8.64], R4 ;  /* 0x0000000408007dbd */ /* 0x0003e2000c0008ff */
[----:B0-----:R-:W-:-:S02]  /*03c0*/  MOV R10, 0x50 ;  /* 0x00000050000a7802 */ /* 0x001fc40000000f00 */
[----:B------:R-:W-:Y:S02]  /*03d0*/  LOP3.LUT R2, R7, R2, RZ, 0xfc, !PT ;  /* 0x0000000207027212 */ /* 0x000fe400078efcff */
[----:B------:R-:W-:-:S05]  /*03e0*/  LEA R7, R11, R10, 0x18 ;  /* 0x0000000a0b077211 */ /* 0x000fca00078ec0ff */
[----:B------:R1:W-:Y:S04]  /*03f0*/  ATOMS.OR RZ, [R7], R2 ;  /* 0x0000000207ff738c */ /* 0x0003e80003000000 */
[----:B------:R1:W-:Y:S02]  /*0400*/  ATOMS.XOR RZ, [R6], R13 ;  /* 0x0000000d06ff738c */ /* 0x0003e40003800000 */
.L_x_3:
[----:B------:R-:W-:Y:S05]  /*0410*/  BSYNC B0 ;  /* 0x0000000000007941 */ /* 0x000fea0003800000 */
.L_x_2:
[----:B------:R-:W-:Y:S05]  /*0420*/  @P0 BRA `(.L_x_8) ;  /* 0x0000000000840947 */ /* 0x000fea0003800000 */
[----:B------:R-:W-:Y:S05]  /*0430*/  WARPSYNC.ALL ;  /* 0x0000000000007948 */ /* 0x000fea0003800000 */
[----:B------:R-:W-:Y:S01]  /*0440*/  NOP ;  /* 0x0000000000007918 */ /* 0x000fe20000000000 */
[----:B------:R-:W-:-:S13]  /*0450*/  ELECT P0, URZ, PT ;  /* 0x0000000000ff782f */ /* 0x000fda0003800000 */
[----:B------:R-:W-:Y:S05]  /*0460*/  @!P0 BRA `(.L_x_8) ;  /* 0x0000000000748947 */ /* 0x000fea0003800000 */
[----:B-1----:R-:W-:Y:S02]  /*0470*/  MOV R2, 0x60 ;  /* 0x0000006000027802 */ /* 0x002fe40000000f00 */
[----:B------:R-:W-:Y:S02]  /*0480*/  MOV R4, 0x58 ;  /* 0x0000005800047802 */ /* 0x000fe40000000f00 */
[C---:B------:R-:W-:Y:S02]  /*0490*/  LEA R6, R11.reuse, R2, 0x18 ;  /* 0x000000020b067211 */ /* 0x040fe400078ec0ff */
[----:B------:R-:W-:-:S03]  /*04a0*/  LEA R9, R11, R4, 0x18 ;  /* 0x000000040b097211 */ /* 0x000fc600078ec0ff */
[----:B------:R-:W0:Y:S02]  /*04b0*/  LDS R2, [R6] ;  /* 0x0000000006027984 */ /* 0x000e240000000800 */
[----:B0-----:R-:W-:-:S04]  /*04c0*/  IMAD.U32 R2, R2, -0x80000000, RZ ;  /* 0x8000000002027824 */ /* 0x001fc800078e00ff */
[----:B------:R-:W0:Y:S02]  /*04d0*/  SYNCS.PHASECHK.TRANS64.TRYWAIT P0, [R9+URZ], R2 ;  /* 0x00000002090075a7 */ /* 0x000e2400080011ff */
[----:B0-----:R-:W-:Y:S05]  /*04e0*/  @P0 BRA `(.L_x_9) ;  /* 0x0000000000080947 */ /* 0x001fea0003800000 */
[----:B------:R-:W0:Y:S02]  /*04f0*/  SYNCS.PHASECHK.TRANS64.TRYWAIT P0, [R9+URZ], R2 ;  /* 0x00000002090075a7 */ /* 0x000e2400080011ff */
[----:B0-----:R-:W-:Y:S05]  /*0500*/  @!P0 BRA `(.L_x_10) ;  /* 0x0000006000c48947 */ /* 0x001fea0003800000 */
.L_x_9:
[----:B------:R-:W1:Y:S01]  /*0510*/  LDS R2, [R0] ;  /* 0x0000000000027984 */ /* 0x000e620000000800 */
[----:B------:R-:W-:Y:S01]  /*0520*/  IMAD.MOV.U32 R13, RZ, RZ, 0x1 ;  /* 0x00000001ff0d7424 */ /* 0x000fe200078e00ff */
[----:B------:R-:W-:Y:S01]  /*0530*/  PRMT R5, R5, 0x654, R9 ;  /* 0x0000065405057816 */ /* 0x000fe20000000009 */
[C---:B01----:R-:W-:Y:S02]  /*0540*/  IMAD.SHL.U32 R3, R2.reuse, 0x20, RZ ;  /* 0x0000002002037824 */ /* 0x043fe400078e00ff */
[----:B------:R-:W-:Y:S01]  /*0550*/  VIADD R4, R2, 0x10 ;  /* 0x0000001002047836 */ /* 0x000fe20000000000 */
[C---:B------:R-:W-:Y:S02]  /*0560*/  SHF.L.U32 R2, R13.reuse, R2, RZ ;  /* 0x000000020d027219 */ /* 0x040fe400000006ff */
[----:B------:R0:W-:Y:S02]  /*0570*/  STS [R0], R3 ;  /* 0x0000000300007388 */ /* 0x0001e40000000800 */
[----:B------:R-:W-:-:S02]  /*0580*/  SHF.L.U32 R7, R13, R4, RZ ;  /* 0x000000040d077219 */ /* 0x000fc400000006ff */
[----:B------:R-:W-:Y:S02]  /*0590*/  MOV R4, 0x50 ;  /* 0x0000005000047802 */ /* 0x000fe40000000f00 */
[----:B------:R-:W-:Y:S02]  /*05a0*/  LOP3.LUT R2, R7, R2, RZ, 0xfc, !PT ;  /* 0x0000000207027212 */ /* 0x000fe400078efcff */
[----:B------:R-:W-:-:S05]  /*05b0*/  LEA R11, R11, R4, 0x18 ;  /* 0x000000040b0b7211 */ /* 0x000fca00078ec0ff */
[----:B------:R0:W-:Y:S01]  /*05c0*/  ATOMS.OR RZ, [R11], R2 ;  /* 0x000000020bff738c */ /* 0x0001e20003000000 */
[----:B------:R0:W-:Y:S03]  /*05d0*/  SYNCS.ARRIVE.TRANS64.RED.A1T0 RZ, [R5+URZ], RZ ;  /* 0x000000ff05ff79a7 */ /* 0x0001e600081004ff */
[----:B------:R0:W-:Y:S01]  /*05e0*/  ATOMS.XOR RZ, [R6], R13 ;  /* 0x0000000d06ff738c */ /* 0x0001e20003800000 */
[----:B------:R-:W-:Y:S05]  /*05f0*/  BRA `(.L_x_8) ;  /* 0x0000000000107947 */ /* 0x000fea0003800000 */
.L_x_1:
[----:B------:R-:W-:Y:S01]  /*0600*/  IMAD.MOV.U32 R3, RZ, RZ, -0x1 ;  /* 0xffffffffff037424 */ /* 0x000fe200078e00ff */
[----:B------:R-:W-:-:S04]  /*0610*/  MOV R2, 0x640 ;  /* 0x0000064000027802 */ /* 0x000fc80000000f00 */
[----:B------:R0:W-:Y:S03]  /*0620*/  STS [R0], R3 ;  /* 0x0000000300007388 */ /* 0x0001e60000000800 */
[----:B0-----:R-:W-:Y:S05]  /*0630*/  CALL.REL.NOINC `($__internal_1_$__cuda_sm10x_tcgen05_guardrail_trap_phase_invalid_during_alloc) ;  /* 0x0000006000b47944 */ /* 0x001fea0003c00000 */
.L_x_8:
[----:B------:R-:W-:Y:S05]  /*0640*/  WARPSYNC.ALL ;  /* 0x0000000000007948 */ /* 0x000fea0003800000 */
[----:B------:R-:W-:Y:S01]  /*0650*/  NOP ;  /* 0x0000000000007918 */ /* 0x000fe20000000000 */
.L_x_0:
[----:B------:R-:W2:Y:S08]  /*0660*/  LDC.64 R80, c[0x0][0x398] ;  /* 0x0000e600ff507b82 */ /* 0x000eb00000000a00 */
[----:B------:R-:W3:Y:S02]  /*0670*/  S2UR UR5, SR_CgaSize ;  /* 0x00000000000579c3 */ /* 0x000ee40000008a00 */
[----:B---3--:R-:W-:-:S12]  /*0680*/  UIMAD UR5, UR5, -0xa0, URZ ;  /* 0xffffff60050578a4 */ /* 0x008fd8000f8e02ff */
[----:B------:R-:W3:Y:S01]  /*0690*/  LDCU UR5, c[0x0][UR5+0x2b0] ;  /* 0x00005600050577ac */ /* 0x000ee20008000800 */
[----:B------:R-:W-:Y:S02]  /*06a0*/  SHF.R.U32.HI R43, RZ, 0x6, R36 ;  /* 0x00000006ff2b7819 */ /* 0x000fe40000011624 */
[----:B------:R-:W-:Y:S01]  /*06b0*/  PRMT R152, RZ, 0x7610, R152 ;  /* 0x00007610ff987816 */ /* 0x000fe20000000098 */
[----:B------:R-:W-:Y:S01]  /*06c0*/  UMOV UR10, 0x400 ;  /* 0x00000400000a7882 */ /* 0x000fe20000000000 */
[----:B------:R-:W4:Y:S01]  /*06d0*/  LDCU UR18, c[0x0][0x3a0] ;  /* 0x00007400ff1277ac */ /* 0x000f220008000800 */
[----:B------:R-:W-:Y:S01]  /*06e0*/  SGXT.U32 R43, R43, 0x1 ;  /* 0x000000012b2b781a */ /* 0x000fe20000000000 */
[----:B------:R-:W5:Y:S01]  /*06f0*/  S2UR UR4, SR_CTAID.X ;  /* 0x00000000000479c3 */ /* 0x000f620000002500 */
[----:B------:R-:W0:Y:S01]  /*0700*/  LDCU UR8, c[0x0][0x3a4] ;  /* 0x00007480ff0877ac */ /* 0x000e220008000800 */
[----:B------:R-:W1:Y:S06]  /*0710*/  LDCU.128 UR12, c[0x0][0x380] ;  /* 0x00007000ff0c77ac */ /* 0x000e6c0008000c00 */
[----:B------:R-:W0:Y:S01]  /*0720*/  S2UR UR17, SR_CgaCtaId ;  /* 0x00000000001179c3 */ /* 0x000e220000008800 */
[----:B------:R-:W-:Y:S01]  /*0730*/  UMOV UR6, 0x1 ;  /* 0x0000000100067882 */ /* 0x000fe20000000000 */
[----:B012---:R-:W-:Y:S01]  /*0740*/  VIADD R0, R81, 0x3f ;  /* 0x0000003f51007836 */ /* 0x007fe20000000000 */
[----:B------:R-:W-:-:S05]  /*0750*/  IABS R8, R80 ;  /* 0x0000005000087213 */ /* 0x000fca0000000000 */
[----:B------:R-:W0:Y:S01]  /*0760*/  LDC.64 R84, c[0x0][0x3a8] ;  /* 0x0000ea00ff547b82 */ /* 0x000e220000000a00 */
[----:B----4-:R-:W-:-:S07]  /*0770*/  UIADD3 UR23, UPT, UPT, UR18, 0x3f, URZ ;  /* 0x0000003f12177890 */ /* 0x010fce000fffe0ff */
[----:B------:R-:W-:Y:S01]  /*0780*/  BAR.SYNC.DEFER_BLOCKING 0x0 ;  /* 0x0000000000007b1d */ /* 0x000fe20000010000 */
[----:B------:R-:W-:Y:S01]  /*0790*/  SHF.R.S32.HI R3, RZ, 0x1f, R0 ;  /* 0x0000001fff037819 */ /* 0x000fe20000011400 */
[----:B------:R-:W-:Y:S01]  /*07a0*/  UISETP.GT.AND UP1, UPT, UR23, 0x3f, UPT ;  /* 0x0000003f1700788c */ /* 0x000fe2000bf24270 */
[----:B-----5:R-:W-:Y:S02]  /*07b0*/  I2FP.F32.U32 R5, UR4 ;  /* 0x0000000400057c45 */ /* 0x020fe40008201000 */
[----:B------:R-:W-:Y:S02]  /*07c0*/  LEA.HI R3, R3, R0, RZ, 0x6 ;  /* 0x0000000003037211 */ /* 0x000fe400078f30ff */
[----:B------:R-:W-:Y:S01]  /*07d0*/  ISETP.NE.AND P4, PT, R80, RZ, PT ;  /* 0x000000ff5000720c */ /* 0x000fe20003f85270 */
[----:B---3--:R-:W-:Y:S01]  /*07e0*/  FMUL R5, R5, UR5 ;  /* 0x0000000505057c20 */ /* 0x008fe20008400000 */
[----:B------:R-:W-:Y:S01]  /*07f0*/  SHF.R.S32.HI R3, RZ, 0x6, R3 ;  /* 0x00000006ff037819 */ /* 0x000fe20000011403 */
[----:B------:R-:W-:Y:S01]  /*0800*/  ULOP3.LUT UR5, UR17, 0x1, URZ, 0xc0, !UPT ;  /* 0x0000000111057892 */ /* 0x000fe2000f8ec0ff */
[----:B------:R-:W-:Y:S01]  /*0810*/  PLOP3.LUT P3, PT, PT, PT, UP1, 0x80, 0x8 ;  /* 0x000000000008781c */ /* 0x000fe20003f6f018 */
[----:B------:R-:W-:-:S02]  /*0820*/  ULEA UR10, UR17, UR10, 0x18 ;  /* 0x0000000a110a7291 */ /* 0x000fc4000f8ec0ff */
[----:B------:R-:W-:Y:S01]  /*0830*/  IMAD.SHL.U32 R4, R3, 0x8, RZ ;  /* 0x0000000803047824 */ /* 0x000fe200078e00ff */
[----:B------:R-:W-:Y:S01]  /*0840*/  F2I.U32.TRUNC.NTZ R5, R5 ;  /* 0x0000000500057305 */ /* 0x000fe2000020f000 */
[----:B------:R-:W-:-:S03]  /*0850*/  UIADD3 UR16, UPT, UPT, UR10, 0x3000, URZ ;  /* 0x000030000a107890 */ /* 0x000fc6000fffe0ff */
[----:B------:R-:W-:-:S04]  /*0860*/  IABS R7, R4 ;  /* 0x0000000400077213 */ /* 0x000fc80000000000 */
[----:B------:R-:W1:Y:S08]  /*0870*/  I2F.RP R0, R7 ;  /* 0x0000000700007306 */ /* 0x000e700000209400 */
[----:B-1----:R-:W1:Y:S02]  /*0880*/  MUFU.RCP R0, R0 ;  /* 0x0000000000007308 */ /* 0x002e640000001000 */
[----:B-1----:R-:W-:Y:S01]  /*0890*/  VIADD R2, R0, 0xffffffe ;  /* 0x0ffffffe00027836 */ /* 0x002fe20000000000 */
[----:B------:R-:W-:-:S05]  /*08a0*/  IABS R0, R5 ;  /* 0x0000000500007213 */ /* 0x000fca0000000000 */
[----:B------:R1:W2:Y:S02]  /*08b0*/  F2I.FTZ.U32.TRUNC.NTZ R3, R2 ;  /* 0x0000000200037305 */ /* 0x0002a4000021f000 */
[----:B-1----:R-:W-:Y:S02]  /*08c0*/  IMAD.MOV.U32 R2, RZ, RZ, RZ ;  /* 0x000000ffff027224 */ /* 0x002fe400078e00ff */
[----:B--2---:R-:W-:-:S04]  /*08d0*/  IMAD.MOV R6, RZ, RZ, -R3 ;  /* 0x000000ffff067224 */ /* 0x004fc800078e0a03 */
[----:B------:R-:W-:Y:S01]  /*08e0*/  IMAD R9, R6, R7, RZ ;  /* 0x0000000706097224 */ /* 0x000fe200078e02ff */
[----:B------:R-:W-:-:S03]  /*08f0*/  IABS R6, R4 ;  /* 0x0000000400067213 */ /* 0x000fc60000000000 */
[----:B------:R-:W-:-:S04]  /*0900*/  IMAD.HI.U32 R3, R3, R9, R2 ;  /* 0x0000000903037227 */ /* 0x000fc800078e0002 */
[----:B------:R-:W-:Y:S02]  /*0910*/  IMAD.MOV R2, RZ, RZ, -R6 ;  /* 0x000000ffff027224 */ /* 0x000fe400078e0a06 */
[----:B------:R-:W-:-:S04]  /*0920*/  IMAD.HI.U32 R3, R3, R0, RZ ;  /* 0x0000000003037227 */ /* 0x000fc800078e00ff */
[----:B------:R-:W-:-:S05]  /*0930*/  IMAD R0, R3, R2, R0 ;  /* 0x0000000203007224 */ /* 0x000fca00078e0200 */
[----:B------:R-:W-:-:S13]  /*0940*/  ISETP.GT.U32.AND P1, PT, R7, R0, PT ;  /* 0x000000000700720c */ /* 0x000fda0003f24070 */
[----:B------:R-:W-:Y:S02]  /*0950*/  @!P1 IMAD.IADD R0, R0, 0x1, -R7 ;  /* 0x0000000100009824 */ /* 0x000fe400078e0a07 */
[----:B------:R-:W-:Y:S01]  /*0960*/  @!P1 VIADD R3, R3, 0x1 ;  /* 0x0000000103039836 */ /* 0x000fe20000000000 */
[----:B------:R-:W-:Y:S02]  /*0970*/  ISETP.NE.AND P1, PT, R4, RZ, PT ;  /* 0x000000ff0400720c */ /* 0x000fe40003f25270 */
[----:B------:R-:W-:Y:S02]  /*0980*/  ISETP.GE.U32.AND P0, PT, R0, R7, PT ;  /* 0x000000070000720c */ /* 0x000fe40003f06070 */
[----:B------:R-:W-:-:S04]  /*0990*/  LOP3.LUT R0, R5, R4, RZ, 0x3c, !PT ;  /* 0x0000000405007212 */ /* 0x000fc800078e3cff */
[----:B------:R-:W-:Y:S01]  /*09a0*/  ISETP.GE.AND P2, PT, R0, RZ, PT ;  /* 0x000000ff0000720c */ /* 0x000fe20003f46270 */
[----:B------:R-:W-:-:S06]  /*09b0*/  VIADD R0, R80, 0x7f ;  /* 0x0000007f50007836 */ /* 0x000fcc0000000000 */
[----:B------:R-:W-:-:S04]  /*09c0*/  @P0 VIADD R3, R3, 0x1 ;  /* 0x0000000103030836 */ /* 0x000fc80000000000 */
[----:B------:R-:W-:Y:S01]  /*09d0*/  IMAD.MOV.U32 R2, RZ, RZ, R3 ;  /* 0x000000ffff027224 */ /* 0x000fe200078e0003 */
[----:B------:R-:W-:-:S03]  /*09e0*/  SHF.R.S32.HI R3, RZ, 0x1f, R0 ;  /* 0x0000001fff037819 */ /* 0x000fc60000011400 */
[----:B------:R-:W-:Y:S01]  /*09f0*/  @!P2 IMAD.MOV R2, RZ, RZ, -R2 ;  /* 0x000000ffff02a224 */ /* 0x000fe200078e0a02 */
[----:B------:R-:W-:Y:S02]  /*0a00*/  @!P1 LOP3.LUT R2, RZ, R4, RZ, 0x33, !PT ;  /* 0x00000004ff029212 */ /* 0x000fe400078e33ff */
[----:B------:R-:W-:-:S03]  /*0a10*/  LEA.HI R3, R3, R0, RZ, 0x7 ;  /* 0x0000000003037211 */ /* 0x000fc600078f38ff */
[----:B------:R-:W-:Y:S02]  /*0a20*/  IMAD.SHL.U32 R10, R2, 0x8, RZ ;  /* 0x00000008020a7824 */ /* 0x000fe400078e00ff */
[----:B------:R-:W-:-:S03]  /*0a30*/  IMAD.MOV R2, RZ, RZ, -R2 ;  /* 0x000000ffff027224 */ /* 0x000fc600078e0a02 */
[----:B------:R-:W-:Y:S01]  /*0a40*/  LEA.HI.SX32 R3, R3, -R10, 0x19 ;  /* 0x8000000a03037211 */ /* 0x000fe200078fcaff */
[----:B------:R-:W-:-:S03]  /*0a50*/  IMAD R4, R4, R2, R5 ;  /* 0x0000000204047224 */ /* 0x000fc600078e0205 */
[----:B------:R-:W-:Y:S02]  /*0a60*/  VIMNMX R11, PT, PT, R3, 0x8, PT ;  /* 0x00000008030b7848 */ /* 0x000fe40003fe0100 */
[----:B------:R-:W-:Y:S02]  /*0a70*/  IABS R9, R4 ;  /* 0x0000000400097213 */ /* 0x000fe40000000000 */
[----:B------:R-:W-:-:S04]  /*0a80*/  IABS R7, R11 ;  /* 0x0000000b00077213 */ /* 0x000fc80000000000 */
[----:B------:R-:W1:Y:S08]  /*0a90*/  I2F.RP R0, R7 ;  /* 0x0000000700007306 */ /* 0x000e700000209400 */
[----:B-1----:R-:W1:Y:S02]  /*0aa0*/  MUFU.RCP R0, R0 ;  /* 0x0000000000007308 */ /* 0x002e640000001000 */
[----:B-1----:R-:W-:-:S06]  /*0ab0*/  VIADD R3, R0, 0xffffffe ;  /* 0x0ffffffe00037836 */ /* 0x002fcc0000000000 */
[----:B------:R-:W1:Y:S02]  /*0ac0*/  F2I.FTZ.U32.TRUNC.NTZ R3, R3 ;  /* 0x0000000300037305 */ /* 0x000e64000021f000 */
[----:B-1----:R-:W-:-:S04]  /*0ad0*/  IMAD.MOV R6, RZ, RZ, -R3 ;  /* 0x000000ffff067224 */ /* 0x002fc800078e0a03 */
[----:B------:R-:W-:Y:S01]  /*0ae0*/  IMAD.MOV.U32 R2, RZ, RZ, R6 ;  /* 0x000000ffff027224 */ /* 0x000fe200078e0006 */
[----:B------:R-:W-:-:S03]  /*0af0*/  IABS R6, R11 ;  /* 0x0000000b00067213 */ /* 0x000fc60000000000 */
[----:B------:R-:W-:Y:S02]  /*0b00*/  IMAD R5, R2, R7, RZ ;  /* 0x0000000702057224 */ /* 0x000fe400078e02ff */
[----:B------:R-:W-:-:S04]  /*0b10*/  IMAD.MOV.U32 R2, RZ, RZ, RZ ;  /* 0x000000ffff027224 */ /* 0x000fc800078e00ff */
[----:B------:R-:W-:-:S04]  /*0b20*/  IMAD.HI.U32 R2, R3, R5, R2 ;  /* 0x0000000503027227 */ /* 0x000fc800078e0002 */
[----:B------:R-:W-:Y:S02]  /*0b30*/  IMAD.MOV R3, RZ, RZ, -R6 ;  /* 0x000000ffff037224 */ /* 0x000fe400078e0a06 */
[----:B------:R-:W-:-:S04]  /*0b40*/  IMAD.HI.U32 R0, R2, R9, RZ ;  /* 0x0000000902007227 */ /* 0x000fc800078e00ff */
[----:B------:R-:W-:Y:S02]  /*0b50*/  IMAD R2, R0, R3, R9 ;  /* 0x0000000300027224 */ /* 0x000fe400078e0209 */
[----:B------:R-:W1:Y:S03]  /*0b60*/  I2F.RP R3, R8 ;  /* 0x0000000800037306 */ /* 0x000e660000209400 */
[----:B------:R-:W-:-:S05]  /*0b70*/  ISETP.GT.U32.AND P1, PT, R7, R2, PT ;  /* 0x000000020700720c */ /* 0x000fca0003f24070 */
[----:B-1----:R-:W1:Y:S08]  /*0b80*/  MUFU.RCP R3, R3 ;  /* 0x0000000300037308 */ /* 0x002e700000001000 */
[----:B------:R-:W-:Y:S02]  /*0b90*/  @!P1 IMAD.IADD R2, R2, 0x1, -R7 ;  /* 0x0000000102029824 */ /* 0x000fe400078e0a07 */
[----:B------:R-:W-:Y:S01]  /*0ba0*/  @!P1 VIADD R0, R0, 0x1 ;  /* 0x0000000100009836 */ /* 0x000fe20000000000 */
[----:B------:R-:W-:-:S02]  /*0bb0*/  ISETP.NE.AND P1, PT, R11, RZ, PT ;  /* 0x000000ff0b00720c */ /* 0x000fc40003f25270 */
[----:B------:R-:W-:Y:S02]  /*0bc0*/  ISETP.GE.U32.AND P0, PT, R2, R7, PT ;  /* 0x000000070200720c */ /* 0x000fe40003f06070 */
[----:B------:R-:W-:-:S04]  /*0bd0*/  LOP3.LUT R2, R4, R11, RZ, 0x3c, !PT ;  /* 0x0000000b04027212 */ /* 0x000fc800078e3cff */
[----:B------:R-:W-:Y:S01]  /*0be0*/  ISETP.GE.AND P2, PT, R2, RZ, PT ;  /* 0x000000ff0200720c */ /* 0x000fe20003f46270 */
[----:B-1----:R-:W-:-:S06]  /*0bf0*/  VIADD R6, R3, 0xffffffe ;  /* 0x0ffffffe03067836 */ /* 0x002fcc0000000000 */
[----:B------:R-:W-:Y:S01]  /*0c00*/  @P0 VIADD R0, R0, 0x1 ;  /* 0x0000000100000836 */ /* 0x000fe20000000000 */
[----:B------:R1:W2:Y:S05]  /*0c10*/  F2I.FTZ.U32.TRUNC.NTZ R7, R6 ;  /* 0x0000000600077305 */ /* 0x0002aa000021f000 */
[----:B------:R-:W-:Y:S01]  /*0c20*/  @!P2 IMAD.MOV R0, RZ, RZ, -R0 ;  /* 0x000000ffff00a224 */ /* 0x000fe200078e0a00 */
[----:B------:R-:W-:Y:S02]  /*0c30*/  @!P1 LOP3.LUT R0, RZ, R11, RZ, 0x33, !PT ;  /* 0x0000000bff009212 */ /* 0x000fe400078e33ff */
[----:B------:R-:W-:Y:S01]  /*0c40*/  PLOP3.LUT P1, PT, PT, PT, UP1, 0x80, 0x8 ;  /* 0x000000000008781c */ /* 0x000fe20003f2f018 */
[----:B-1----:R-:W-:-:S02]  /*0c50*/  IMAD.MOV.U32 R6, RZ, RZ, RZ ;  /* 0x000000ffff067224 */ /* 0x002fc400078e00ff */
[----:B------:R-:W-:-:S04]  /*0c60*/  IMAD.MOV R2, RZ, RZ, -R0 ;  /* 0x000000ffff027224 */ /* 0x000fc800078e0a00 */
[----:B------:R-:W-:Y:S01]  /*0c70*/  IMAD R2, R11, R2, R4 ;  /* 0x000000020b027224 */ /* 0x000fe200078e0204 */
[----:B------:R-:W-:Y:S01]  /*0c80*/  LOP3.LUT R4, R36, 0x3f, RZ, 0xc0, !PT ;  /* 0x0000003f24047812 */ /* 0x000fe200078ec0ff */
[----:B--2---:R-:W-:Y:S02]  /*0c90*/  IMAD.MOV R5, RZ, RZ, -R7 ;  /* 0x000000ffff057224 */ /* 0x004fe400078e0a07 */
[----:B------:R-:W-:-:S05]  /*0ca0*/  IMAD.IADD R2, R10, 0x1, R2 ;  /* 0x000000010a027824 */ /* 0x000fca00078e0202 */
[----:B------:R-:W-:-:S05]  /*0cb0*/  LEA R3, R2, UR5, 0x1 ;  /* 0x0000000502037c11 */ /* 0x000fca000f8e08ff */
[----:B------:R-:W-:Y:S02]  /*0cc0*/  IMAD.U32 R2, R3, 0x40, R4 ;  /* 0x0000004003027824 */ /* 0x000fe400078e0004 */
[----:B------:R-:W-:-:S03]  /*0cd0*/  IMAD R3, R5, R8, RZ ;  /* 0x0000000805037224 */ /* 0x000fc600078e02ff */
[----:B------:R-:W-:Y:S01]  /*0ce0*/  IABS R5, R2 ;  /* 0x0000000200057213 */ /* 0x000fe20000000000 */
[----:B------:R-:W-:Y:S01]  /*0cf0*/  IMAD.HI.U32 R6, R7, R3, R6 ;  /* 0x0000000307067227 */ /* 0x000fe200078e0006 */
[----:B------:R-:W-:Y:S01]  /*0d00*/  ISETP.GE.AND P5, PT, R2, RZ, PT ;  /* 0x000000ff0200720c */ /* 0x000fe20003fa6270 */
[----:B------:R-:W1:Y:S02]  /*0d10*/  LDS R7, [UR10] ;  /* 0x0000000aff077984 */ /* 0x000e640008000800 */
[----:B------:R-:W-:Y:S01]  /*0d20*/  IMAD.MOV.U32 R3, RZ, RZ, R5 ;  /* 0x000000ffff037224 */ /* 0x000fe200078e0005 */
[----:B------:R-:W-:-:S03]  /*0d30*/  SHF.R.U32.HI R5, RZ, 0x5, R36 ;  /* 0x00000005ff057819 */ /* 0x000fc60000011624 */
[----:B------:R-:W-:Y:S01]  /*0d40*/  IMAD.HI.U32 R6, R6, R3, RZ ;  /* 0x0000000306067227 */ /* 0x000fe200078e00ff */
[----:B------:R-:W-:Y:S02]  /*0d50*/  R2UR UR7, R5 ;  /* 0x00000000050772ca */ /* 0x000fe400000e0000 */
[----:B------:R-:W-:Y:S01]  /*0d60*/  LOP3.LUT R5, R43, 0x8, RZ, 0xfc, !PT ;  /* 0x000000082b057812 */ /* 0x000fe200078efcff */
[----:B------:R-:W-:Y:S01]  /*0d70*/  IMAD.MOV R6, RZ, RZ, -R6 ;  /* 0x000000ffff067224 */ /* 0x000fe200078e0a06 */
[----:B------:R-:W-:Y:S02]  /*0d80*/  BAR.SYNC.DEFER_BLOCKING 0x0 ;  /* 0x0000000000007b1d */ /* 0x000fe40000010000 */
[----:B------:R-:W-:Y:S01]  /*0d90*/  ISETP.LT.AND P3, PT, R5, UR18, P3 ;  /* 0x0000001205007c0c */ /* 0x000fe20009f61270 */
[----:B------:R-:W-:Y:S01]  /*0da0*/  IMAD R3, R8, R6, R3 ;  /* 0x0000000608037224 */ /* 0x000fe200078e0203 */
[C---:B------:R-:W-:Y:S02]  /*0db0*/  LOP3.LUT R5, R43.reuse, 0x18, RZ, 0xfc, !PT ;  /* 0x000000182b057812 */ /* 0x040fe400078efcff */
[----:B------:R-:W-:-:S02]  /*0dc0*/  LOP3.LUT R6, R43, 0x10, RZ, 0xfc, !PT ;  /* 0x000000102b067812 */ /* 0x000fc400078efcff */
[----:B------:R-:W-:Y:S01]  /*0dd0*/  ISETP.GT.U32.AND P0, PT, R8, R3, PT ;  /* 0x000000030800720c */ /* 0x000fe20003f04070 */
[----:B------:R-:W-:Y:S01]  /*0de0*/  USHF.L.U32 UR4, UR7, 0x15, URZ ;  /* 0x0000001507047899 */ /* 0x000fe200080006ff */
[----:B------:R-:W-:Y:S02]  /*0df0*/  ISETP.LT.AND P1, PT, R5, UR18, P1 ;  /* 0x0000001205007c0c */ /* 0x000fe40008f21270 */
[----:B------:R-:W-:Y:S01]  /*0e00*/  LOP3.LUT R5, R36, 0x7f, RZ, 0xc0, !PT ;  /* 0x0000007f24057812 */ /* 0x000fe200078ec0ff */
[----:B------:R-:W-:-:S08]  /*0e10*/  ULOP3.LUT UR4, UR4, 0x600000, URZ, 0xc0, !UPT ;  /* 0x0060000004047892 */ /* 0x000fd0000f8ec0ff */
[----:B------:R-:W-:Y:S01]  /*0e20*/  @!P0 IMAD.IADD R3, R3, 0x1, -R8 ;  /* 0x0000000103038824 */ /* 0x000fe200078e0a08 */
[----:B------:R-:W-:-:S04]  /*0e30*/  PLOP3.LUT P0, PT, PT, PT, UP1, 0x80, 0x8 ;  /* 0x000000000008781c */ /* 0x000fc80003f0f018 */
[----:B------:R-:W-:Y:S02]  /*0e40*/  ISETP.GT.U32.AND P2, PT, R8, R3, PT ;  /* 0x000000030800720c */ /* 0x000fe40003f44070 */
[----:B------:R-:W-:Y:S02]  /*0e50*/  ISETP.LT.AND P0, PT, R6, UR18, P0 ;  /* 0x0000001206007c0c */ /* 0x000fe40008701270 */
[----:B-1----:R-:W-:Y:S01]  /*0e60*/  R2UR UR22, R7 ;  /* 0x00000000071672ca */ /* 0x002fe200000e0000 */
[----:B0-----:R-:W-:-:S04]  /*0e70*/  IMAD R7, R43, R84, RZ ;  /* 0x000000542b077224 */ /* 0x001fc800078e02ff */
[----:B------:R-:W-:-:S04]  /*0e80*/  IMAD R17, R84, 0x2, R7 ;  /* 0x0000000254117824 */ /* 0x000fc800078e0207 */
[----:B------:R-:W-:Y:S02]  /*0e90*/  @!P2 IMAD.IADD R3, R3, 0x1, -R8 ;  /* 0x000000010303a824 */ /* 0x000fe400078e0a08 */
[----:B------:R-:W-:Y:S02]  /*0ea0*/  IMAD R37, R84, 0x2, R17 ;  /* 0x0000000254257824 */ /* 0x000fe400078e0211 */
[----:B------:R-:W-:Y:S01]  /*0eb0*/  IMAD.MOV.U32 R99, RZ, RZ, R3 ;  /* 0x000000ffff637224 */ /* 0x000fe200078e0003 */
[----:B------:R-:W-:-:S03]  /*0ec0*/  UIADD3 UR11, UPT, UPT, UR22, UR4, URZ ;  /* 0x00000004160b7290 */ /* 0x000fc6000fffe0ff */
[----:B------:R-:W-:Y:S01]  /*0ed0*/  @!P5 IMAD.MOV R99, RZ, RZ, -R99 ;  /* 0x000000ffff63d224 */ /* 0x000fe200078e0a63 */
[----:B------:R-:W-:Y:S02]  /*0ee0*/  ISETP.NE.U32.AND P5, PT, R5, RZ, PT ;  /* 0x000000ff0500720c */ /* 0x000fe40003fa5070 */
[----:B------:R-:W-:Y:S01]  /*0ef0*/  @!P4 LOP3.LUT R99, RZ, R80, RZ, 0x33, !PT ;  /* 0x00000050ff63c212 */ /* 0x000fe200078e33ff */
[----:B------:R-:W-:Y:S10]  /*0f00*/  BRA.U UP0, `(.L_x_11) ;  /* 0x0000000100187547 */ /* 0x000ff4000b800000 */
[----:B------:R-:W-:Y:S01]  /*0f10*/  ELECT P2, URZ, PT ;  /* 0x0000000000ff782f */ /* 0x000fe20003840000 */
[----:B------:R-:W-:Y:S01]  /*0f20*/  IMAD.MOV.U32 R3, RZ, RZ, 0x1 ;  /* 0x00000001ff037424 */ /* 0x000fe200078e00ff */
[----:B------:R-:W-:Y:S01]  /*0f30*/  UMOV UR4, 0x40 ;  /* 0x0000004000047882 */ /* 0x000fe20000000000 */
[----:B------:R-:W-:Y:S01]  /*0f40*/  UVIRTCOUNT.DEALLOC.SMPOOL 0x80 ;  /* 0x000000800000784c */ /* 0x000fe20000000000 */
[----:B------:R-:W-:-:S09]  /*0f50*/  ULEA UR4, UR17, UR4, 0x18 ;  /* 0x0000000411047291 */ /* 0x000fd2000f8ec0ff */
[----:B------:R0:W-:Y:S03]  /*0f60*/  @P2 STS.U8 [UR4], R3 ;  /* 0x00000003ff002988 */ /* 0x0001e60008000004 */
.L_x_11:
[----:B------:R-:W-:Y:S01]  /*0f70*/  STTM.x32 tmem[UR11], RZ ;  /* 0x000000ff000079ed */ /* 0x000fe200082c000b */
[----:B------:R-:W1:Y:S02]  /*0f80*/  FENCE.VIEW.ASYNC.T ;  /* 0x00000000000073c6 */ /* 0x000e640000000200 */
[----:B-1----:R-:W-:Y:S01]  /*0f90*/  BAR.SYNC.DEFER_BLOCKING 0x0 ;  /* 0x0000000000007b1d */ /* 0x002fe20000010000 */
[C---:B------:R-:W-:Y:S01]  /*0fa0*/  IMAD R61, R84.reuse, 0x2, R37 ;  /* 0x00000002543d7824 */ /* 0x040fe200078e0225 */
[----:B------:R-:W-:Y:S01]  /*0fb0*/  PLOP3.LUT P2, PT, PT, PT, UP1, 0x80, 0x8 ;  /* 0x000000000008781c */ /* 0x000fe20003f4f018 */
[----:B------:R-:W-:Y:S02]  /*0fc0*/  IMAD R99, R99, UR8, RZ ;  /* 0x0000000863637c24 */ /* 0x000fe4000f8e02ff */
[C---:B------:R-:W-:Y:S01]  /*0fd0*/  IMAD R9, R84.reuse, 0x2, R61 ;  /* 0x0000000254097824 */ /* 0x040fe200078e023d */
[----:B------:R-:W-:Y:S01]  /*0fe0*/  VOTEU.ALL UP2, P5 ;  /* 0x0000000000ff7886 */ /* 0x000fe20002840000 */
[----:B------:R-:W-:Y:S01]  /*0ff0*/  VOTEU.ALL UP3, P5 ;  /* 0x0000000000ff7886 */ /* 0x000fe20002860000 */
[----:B------:R-:W-:Y:S01]  /*1000*/  IADD3 R98, P4, PT, R99, UR12, RZ ;  /* 0x0000000c63627c10 */ /* 0x000fe2000ff9e0ff */
[----:B------:R-:W-:Y:S01]  /*1010*/  IMAD R19, R84, 0x2, R9 ;  /* 0x0000000254137824 */ /* 0x000fe200078e0209 */
[----:B------:R-:W-:Y:S01]  /*1020*/  LOP3.LUT R10, R43, 0x20, RZ, 0xfc, !PT ;  /* 0x000000202b0a7812 */ /* 0x000fe200078efcff */
[----:B------:R-:W-:-:S04]  /*1030*/  @!UP2 UIADD3 UR8, UPT, UPT, -UR6, 0x100000, URZ ;  /* 0x001000000608a890 */ /* 0x000fc8000fffe1ff */
[----:B------:R-:W-:Y:S02]  /*1040*/  @!UP2 USHF.L.U32 UR9, UR8, 0xb, URZ ;  /* 0x0000000b0809a899 */ /* 0x000fe400080006ff */
[----:B------:R-:W-:Y:S01]  /*1050*/  @!UP2 USHF.L.U32 UR8, UR8, 0x1, URZ ;  /* 0x000000010808a899 */ /* 0x000fe200080006ff */
[C---:B------:R-:W-:Y:S01]  /*1060*/  IMAD R45, R84.reuse, 0x2, R19 ;  /* 0x00000002542d7824 */ /* 0x040fe200078e0213 */
[----:B------:R-:W-:Y:S02]  /*1070*/  LEA.HI.X.SX32 R99, R99, UR13, 0x1, P4 ;  /* 0x0000000d63637c11 */ /* 0x000fe4000a0f0eff */
[-C--:B------:R-:W-:Y:S01]  /*1080*/  IADD3 R6, P4, PT, R7, R98.reuse, RZ ;  /* 0x0000006207067210 */ /* 0x080fe20007f9e0ff */
[C---:B------:R-:W-:Y:S01]  /*1090*/  IMAD R11, R84.reuse, 0x4, R45 ;  /* 0x00000004540b7824 */ /* 0x040fe200078e022d */
[----:B------:R-:W-:Y:S02]  /*10a0*/  IADD3 R8, P6, PT, R9, R98, RZ ;  /* 0x0000006209087210 */ /* 0x000fe40007fde0ff */
[----:B------:R-:W-:Y:S01]  /*10b0*/  LEA.HI.X.SX32 R7, R7, R99, 0x1, P4 ;  /* 0x0000006307077211 */ /* 0x000fe200020f0eff */
[C---:B------:R-:W-:Y:S01]  /*10c0*/  IMAD R21, R84.reuse, 0x2, R11 ;  /* 0x0000000254157824 */ /* 0x040fe200078e020b */
[----:B------:R-:W-:Y:S01]  /*10d0*/  ISETP.LT.AND P2, PT, R43, UR18, P2 ;  /* 0x000000122b007c0c */ /* 0x000fe20009741270 */
[----:B------:R-:W1:Y:S02]  /*10e0*/  FENCE.VIEW.ASYNC.S ;  /* 0x00000000000073c6 */ /* 0x000e640000000000 */
[----:B-1----:R1:W2:Y:S02]  /*10f0*/  @!UP3 SYNCS.EXCH.64 URZ, [UR16], UR8 ;  /* 0x0000000810ffb5b2 */ /* 0x0022a40008000100 */
[----:B--2---:R-:W-:Y:S01]  /*1100*/  BAR.SYNC.DEFER_BLOCKING 0x0 ;  /* 0x0000000000007b1d */ /* 0x004fe20000010000 */
[----:B------:R-:W-:Y:S01]  /*1110*/  IMAD R47, R84, 0x2, R21 ;  /* 0x00000002542f7824 */ /* 0x000fe200078e0215 */
[----:B------:R-:W-:-:S03]  /*1120*/  PLOP3.LUT P4, PT, PT, PT, UP1, 0x80, 0x8 ;  /* 0x000000000008781c */ /* 0x000fc60003f8f018 */
[----:B------:R-:W-:Y:S01]  /*1130*/  IMAD R71, R84, 0x2, R47 ;  /* 0x0000000254477824 */ /* 0x000fe200078e022f */
[----:B------:R-:W-:-:S03]  /*1140*/  LEA.HI.X.SX32 R9, R9, R99, 0x1, P6 ;  /* 0x0000006309097211 */ /* 0x000fc600030f0eff */
[----:B------:R-:W-:Y:S01]  /*1150*/  IMAD R13, R84, 0x2, R71 ;  /* 0x00000002540d7824 */ /* 0x000fe200078e0247 */
[----:B------:R-:W-:Y:S02]  /*1160*/  ISETP.LT.AND P4, PT, R10, UR18, P4 ;  /* 0x000000120a007c0c */ /* 0x000fe4000a781270 */
[----:B------:R-:W-:Y:S01]  /*1170*/  PRMT R154, RZ, 0x7610, R154 ;  /* 0x00007610ff9a7816 */ /* 0x000fe2000000009a */
[C---:B------:R-:W-:Y:S01]  /*1180*/  IMAD R25, R84.reuse, 0x2, R13 ;  /* 0x0000000254197824 */ /* 0x040fe200078e020d */
[C---:B------:R-:W-:Y:S02]  /*1190*/  IADD3 R10, P6, PT, R11.reuse, R98, RZ ;  /* 0x000000620b0a7210 */ /* 0x040fe40007fde0ff */
[----:B------:R-:W-:Y:S01]  /*11a0*/  PRMT R160, RZ, 0x7610, R160 ;  /* 0x00007610ffa07816 */ /* 0x000fe200000000a0 */
[----:B------:R-:W-:Y:S01]  /*11b0*/  IMAD R57, R84, 0x2, R25 ;  /* 0x0000000254397824 */ /* 0x000fe200078e0219 */
[----:B------:R-:W-:Y:S02]  /*11c0*/  LEA.HI.X.SX32 R11, R11, R99, 0x1, P6 ;  /* 0x000000630b0b7211 */ /* 0x000fe400030f0eff */
[----:B0-----:R-:W-:-:S02]  /*11d0*/  LOP3.LUT R3, R43, 0x2, RZ, 0xfc, !PT ;  /* 0x000000022b037812 */ /* 0x001fc400078efcff */
[----:B------:R-:W-:Y:S02]  /*11e0*/  PRMT R162, RZ, 0x7610, R162 ;  /* 0x00007610ffa27816 */ /* 0x000fe400000000a2 */
[----:B------:R-:W-:Y:S01]  /*11f0*/  LOP3.LUT R16, R43, 0x1a, RZ, 0xfc, !PT ;  /* 0x0000001a2b107812 */ /* 0x000fe200078efcff */
[----:B------:R-:W2:Y:S01]  /*1200*/  @P2 LDG.E.U8 R152, desc[UR20][R6.64] ;  /* 0x0000001406982981 */ /* 0x000ea2000c1e1100 */
[C---:B------:R-:W-:Y:S01]  /*1210*/  IADD3 R12, P6, PT, R13.reuse, R98, RZ ;  /* 0x000000620d0c7210 */ /* 0x040fe20007fde0ff */
[----:B------:R-:W-:Y:S01]  /*1220*/  IMAD R27, R84, 0x4, R57 ;  /* 0x00000004541b7824 */ /* 0x000fe200078e0239 */
[----:B------:R-:W-:Y:S01]  /*1230*/  PLOP3.LUT P2, PT, PT, PT, UP1, 0x80, 0x8 ;  /* 0x000000000008781c */ /* 0x000fe20003f4f018 */
[----:B------:R-:W3:Y:S01]  /*1240*/  @P3 LDG.E.U8 R154, desc[UR20][R8.64] ;  /* 0x00000014089a3981 */ /* 0x000ee2000c1e1100 */
[----:B------:R-:W-:Y:S02]  /*1250*/  LEA.HI.X.SX32 R13, R13, R99, 0x1, P6 ;  /* 0x000000630d0d7211 */ /* 0x000fe400030f0eff */
[----:B------:R-:W-:Y:S01]  /*1260*/  PRMT R120, RZ, 0x7610, R120 ;  /* 0x00007610ff787816 */ /* 0x000fe20000000078 */
[----:B------:R-:W4:Y:S01]  /*1270*/  @P0 LDG.E.U8 R162, desc[UR20][R10.64] ;  /* 0x000000140aa20981 */ /* 0x000f22000c1e1100 */
[----:B------:R-:W-:-:S02]  /*1280*/  ISETP.LT.AND P2, PT, R3, UR18, P2 ;  /* 0x0000001203007c0c */ /* 0x000fc40009741270 */
[----:B------:R-:W-:Y:S01]  /*1290*/  PRMT R121, RZ, 0x7610, R121 ;  /* 0x00007610ff797816 */ /* 0x000fe20000000079 */
[----:B------:R-:W5:Y:S01]  /*12a0*/  @P1 LDG.E.U8 R160, desc[UR20][R12.64] ;  /* 0x000000140ca01981 */ /* 0x000f62000c1e1100 */
[----:B------:R-:W-:Y:S02]  /*12b0*/  IADD3 R14, P6, PT, R27, R98, RZ ;  /* 0x000000621b0e7210 */ /* 0x000fe40007fde0ff */
[----:B------:R-:W-:Y:S02]  /*12c0*/  IABS R143, R81 ;  /* 0x00000051008f7213 */ /* 0x000fe40000000000 */
[----:B------:R-:W-:Y:S02]  /*12d0*/  LOP3.LUT R23, R43, 0xc, RZ, 0xfc, !PT ;  /* 0x0000000c2b177812 */ /* 0x000fe400078efcff */
[----:B------:R-:W-:Y:S02]  /*12e0*/  PRMT R147, RZ, 0x7610, R147 ;  /* 0x00007610ff937816 */ /* 0x000fe40000000093 */
[----:B------:R-:W-:-:S02]  /*12f0*/  PRMT R157, RZ, 0x7610, R157 ;  /* 0x00007610ff9d7816 */ /* 0x000fc4000000009d */
[----:B------:R-:W-:Y:S02]  /*1300*/  LOP3.LUT R24, R43, 0x28, RZ, 0xfc, !PT ;  /* 0x000000282b187812 */ /* 0x000fe400078efcff */
[----:B------:R-:W-:Y:S02]  /*1310*/  PRMT R158, RZ, 0x7610, R158 ;  /* 0x00007610ff9e7816 */ /* 0x000fe4000000009e */
[----:B------:R-:W-:Y:S02]  /*1320*/  PRMT R161, RZ, 0x7610, R161 ;  /* 0x00007610ffa17816 */ /* 0x000fe400000000a1 */
[----:B------:R-:W-:Y:S02]  /*1330*/  PRMT R156, RZ, 0x7610, R156 ;  /* 0x00007610ff9c7816 */ /* 0x000fe4000000009c */
[----:B------:R-:W-:Y:S02]  /*1340*/  PRMT R130, RZ, 0x7610, R130 ;  /* 0x00007610ff827816 */ /* 0x000fe40000000082 */
[----:B------:R-:W-:-:S02]  /*1350*/  PRMT R132, RZ, 0x7610, R132 ;  /* 0x00007610ff847816 */ /* 0x000fc40000000084 */
[C---:B------:R-:W-:Y:S02]  /*1360*/  LOP3.LUT R42, R43.reuse, 0x2a, RZ, 0xfc, !PT ;  /* 0x0000002a2b2a7812 */ /* 0x040fe400078efcff */
[----:B------:R-:W-:Y:S02]  /*1370*/  PRMT R134, RZ, 0x7610, R134 ;  /* 0x00007610ff867816 */ /* 0x000fe40000000086 */
[----:B------:R-:W-:Y:S02]  /*1380*/  PRMT R155, RZ, 0x7610, R155 ;  /* 0x00007610ff9b7816 */ /* 0x000fe4000000009b */
[C---:B------:R-:W-:Y:S01]  /*1390*/  LOP3.LUT R30, R43.reuse, 0x38, RZ, 0xfc, !PT ;  /* 0x000000382b1e7812 */ /* 0x040fe200078efcff */
[----:B------:R-:W-:Y:S01]  /*13a0*/  USHF.L.U32 UR4, UR5, 0x5, URZ ;  /* 0x0000000505047899 */ /* 0x000fe200080006ff */
[----:B------:R-:W-:Y:S01]  /*13b0*/  LOP3.LUT R3, R43, 0xa, RZ, 0xfc, !PT ;  /* 0x0000000a2b037812 */ /* 0x000fe200078efcff */
[----:B------:R-:W-:Y:S01]  /*13c0*/  IMAD.SHL.U32 R0, R0, 0x40, RZ ;  /* 0x0000004000007824 */ /* 0x000fe200078e00ff */
[----:B------:R-:W-:Y:S01]  /*13d0*/  PLOP3.LUT P3, PT, PT, PT, UP1, 0x80, 0x8 ;  /* 0x000000000008781c */ /* 0x000fe20003f6f018 */
[----:B-1----:R-:W0:Y:S01]  /*13e0*/  LDCU UR8, c[0x0][0x3b0] ;  /* 0x00007600ff0877ac */ /* 0x002e220008000800 */
[----:B------:R-:W-:-:S02]  /*13f0*/  PLOP3.LUT P1, PT, PT, PT, UP1, 0x80, 0x8 ;  /* 0x000000000008781c */ /* 0x000fc40003f2f018 */
[----:B------:R-:W-:Y:S02]  /*1400*/  LEA.HI.X.SX32 R15, R27, R99, 0x1, P6 ;  /* 0x000000631b0f7211 */ /* 0x000fe400030f0eff */
[----:B------:R-:W-:Y:S02]  /*1410*/  ISETP.LT.AND P3, PT, R3, UR18, P3 ;  /* 0x0000001203007c0c */ /* 0x000fe40009f61270 */
[----:B------:R-:W-:Y:S01]  /*1420*/  ISETP.LT.AND P1, PT, R16, UR18, P1 ;  /* 0x0000001210007c0c */ /* 0x000fe20008f21270 */
[----:B------:R-:W2:Y:S01]  /*1430*/  @P4 LDG.E.U8 R120, desc[UR20][R14.64] ;  /* 0x000000140e784981 */ /* 0x000ea2000c1e1100 */
[----:B------:R-:W-:Y:S02]  /*1440*/  LOP3.LUT R3, R43, 0x12, RZ, 0xfc, !PT ;  /* 0x000000122b037812 */ /* 0x000fe400078efcff */
[----:B------:R-:W-:Y:S02]  /*1450*/  PLOP3.LUT P0, PT, PT, PT, UP1, 0x80, 0x8 ;  /* 0x000000000008781c */ /* 0x000fe40003f0f018 */
[----:B------:R-:W-:-:S02]  /*1460*/  IADD3 R16, P6, PT, R17, R98, RZ ;  /* 0x0000006211107210 */ /* 0x000fc40007fde0ff */
[----:B------:R-:W-:Y:S02]  /*1470*/  ISETP.LT.AND P0, PT, R3, UR18, P0 ;  /* 0x0000001203007c0c */ /* 0x000fe40008701270 */
[----:B------:R-:W-:Y:S02]  /*1480*/  IADD3 R18, P4, PT, R19, R98, RZ ;  /* 0x0000006213127210 */ /* 0x000fe40007f9e0ff */
[-C--:B------:R-:W-:Y:S02]  /*1490*/  LEA.HI.X.SX32 R17, R17, R99.reuse, 0x1, P6 ;  /* 0x0000006311117211 */ /* 0x080fe400030f0eff */
[----:B------:R-:W-:Y:S02]  /*14a0*/  LOP3.LUT R3, R43, 0x22, RZ, 0xfc, !PT ;  /* 0x000000222b037812 */ /* 0x000fe400078efcff */
[----:B------:R-:W-:Y:S01]  /*14b0*/  PLOP3.LUT P6, PT, PT, PT, UP1, 0x80, 0x8 ;  /* 0x000000000008781c */ /* 0x000fe20003fcf018 */
[----:B------:R-:W-:Y:S01]  /*14c0*/  IMAD R27, R84, 0x2, R27 ;  /* 0x00000002541b7824 */ /* 0x000fe200078e021b */
[----:B------:R-:W-:Y:S01]  /*14d0*/  LEA.HI.X.SX32 R19, R19, R99, 0x1, P4 ;  /* 0x0000006313137211 */ /* 0x000fe200020f0eff */
[----:B------:R-:W2:Y:S01]  /*14e0*/  @P2 LDG.E.U8 R121, desc[UR20][R16.64] ;  /* 0x0000001410792981 */ /* 0x000ea2000c1e1100 */
[----:B------:R-:W-:-:S02]  /*14f0*/  ISETP.LT.AND P4, PT, R3, UR18, P6 ;  /* 0x0000001203007c0c */ /* 0x000fc4000b781270 */
[CC--:B------:R-:W-:Y:S01]  /*1500*/  IADD3 R20, P6, PT, R21.reuse, R98.reuse, RZ ;  /* 0x0000006215147210 */ /* 0x0c0fe20007fde0ff */
[C---:B------:R-:W-:Y:S01]  /*1510*/  IMAD R59, R84.reuse, 0x2, R27 ;  /* 0x00000002543b7824 */ /* 0x040fe200078e021b */
[----:B------:R-:W-:Y:S01]  /*1520*/  PLOP3.LUT P2, PT, PT, PT, UP1, 0x80, 0x8 ;  /* 0x000000000008781c */ /* 0x000fe20003f4f018 */
[----:B------:R-:W1:Y:S01]  /*1530*/  I2F.RP R31, R143 ;  /* 0x0000008f001f7306 */ /* 0x000e620000209400 */
[-C--:B------:R-:W-:Y:S01]  /*1540*/  LEA.HI.X.SX32 R21, R21, R99.reuse, 0x1, P6 ;  /* 0x0000006315157211 */ /* 0x080fe200030f0eff */
[----:B------:R-:W2:Y:S01]  /*1550*/  @P3 LDG.E.U8 R161, desc[UR20][R18.64] ;  /* 0x0000001412a13981 */ /* 0x000ea2000c1e1100 */
[----:B------:R-:W-:Y:S01]  /*1560*/  IADD3 R22, P6, PT, R25, R98, RZ ;  /* 0x0000006219167210 */ /* 0x000fe20007fde0ff */
[C---:B------:R-:W-:Y:S01]  /*1570*/  IMAD R83, R84.reuse, 0x2, R59 ;  /* 0x0000000254537824 */ /* 0x040fe200078e023b */
[----:B------:R-:W-:Y:S01]  /*1580*/  ISETP.LT.AND P2, PT, R23, UR18, P2 ;  /* 0x0000001217007c0c */ /* 0x000fe20009741270 */
[----:B------:R-:W2:Y:S01]  /*1590*/  @P0 LDG.E.U8 R147, desc[UR20][R20.64] ;  /* 0x0000001414930981 */ /* 0x000ea2000c1e1100 */
[----:B------:R-:W-:Y:S01]  /*15a0*/  LEA.HI.X.SX32 R23, R25, R99, 0x1, P6 ;  /* 0x0000006319177211 */ /* 0x000fe200030f0eff */
[----:B------:R-:W-:Y:S01]  /*15b0*/  IMAD R29, R84, 0x2, R83 ;  /* 0x00000002541d7824 */ /* 0x000fe200078e0253 */
[----:B------:R-:W-:-:S03]  /*15c0*/  PLOP3.LUT P0, PT, PT, PT, UP1, 0x80, 0x8 ;  /* 0x000000000008781c */ /* 0x000fc60003f0f018 */
[----:B------:R-:W2:Y:S01]  /*15d0*/  @P1 LDG.E.U8 R157, desc[UR20][R22.64] ;  /* 0x00000014169d1981 */ /* 0x000ea2000c1e1100 */
[CC--:B------:R-:W-:Y:S01]  /*15e0*/  IADD3 R26, P1, PT, R27.reuse, R98.reuse, RZ ;  /* 0x000000621b1a7210 */ /* 0x0c0fe20007f3e0ff */
[----:B------:R-:W-:Y:S01]  /*15f0*/  IMAD R49, R84, 0x2, R29 ;  /* 0x0000000254317824 */ /* 0x000fe200078e021d */
[----:B------:R-:W-:Y:S01]  /*1600*/  ISETP.LT.AND P0, PT, R24, UR18, P0 ;  /* 0x0000001218007c0c */ /* 0x000fe20008701270 */
[----:B-1----:R-:W1:Y:S01]  /*1610*/  MUFU.RCP R31, R31 ;  /* 0x0000001f001f7308 */ /* 0x002e620000001000 */
[----:B------:R-:W-:Y:S01]  /*1620*/  LEA.HI.X.SX32 R27, R27, R99, 0x1, P1 ;  /* 0x000000631b1b7211 */ /* 0x000fe200008f0eff */
[----:B------:R-:W-:Y:S01]  /*1630*/  IMAD R65, R84, 0x2, R49 ;  /* 0x0000000254417824 */ /* 0x000fe200078e0231 */
[----:B------:R-:W-:-:S03]  /*1640*/  IADD3 R28, P1, PT, R29, R98, RZ ;  /* 0x000000621d1c7210 */ /* 0x000fc60007f3e0ff */
[C---:B------:R-:W-:Y:S01]  /*1650*/  IMAD R33, R84.reuse, 0x4, R65 ;  /* 0x0000000454217824 */ /* 0x040fe200078e0241 */
[----:B------:R-:W-:Y:S01]  /*1660*/  LEA.HI.X.SX32 R29, R29, R99, 0x1, P1 ;  /* 0x000000631d1d7211 */ /* 0x000fe200008f0eff */
[----:B------:R-:W2:Y:S01]  /*1670*/  @P4 LDG.E.U8 R155, desc[UR20][R26.64] ;  /* 0x000000141a9b4981 */ /* 0x000ea2000c1e1100 */
[C---:B------:R-:W-:Y:S01]  /*1680*/  LOP3.LUT R25, R43.reuse, 0x30, RZ, 0xfc, !PT ;  /* 0x000000302b197812 */ /* 0x040fe200078efcff */
[C---:B------:R-:W-:Y:S01]  /*1690*/  IMAD R51, R84.reuse, 0x2, R33 ;  /* 0x0000000254337824 */ /* 0x040fe200078e0221 */
[----:B------:R-:W-:Y:S01]  /*16a0*/  PLOP3.LUT P1, PT, PT, PT, UP1, 0x80, 0x8 ;  /* 0x000000000008781c */ /* 0x000fe20003f2f018 */
[----:B------:R-:W2:Y:S01]  /*16b0*/  @P0 LDG.E.U8 R158, desc[UR20][R28.64] ;  /* 0x000000141c9e0981 */ /* 0x000ea2000c1e1100 */
[----:B------:R-:W-:Y:S01]  /*16c0*/  LOP3.LUT R3, R43, 0x4, RZ, 0xfc, !PT ;  /* 0x000000042b037812 */ /* 0x000fe200078efcff */
[----:B------:R-:W-:Y:S01]  /*16d0*/  IMAD R67, R84, 0x2, R51 ;  /* 0x0000000254437824 */ /* 0x000fe200078e0233 */
[----:B------:R-:W-:Y:S02]  /*16e0*/  ISETP.LT.AND P0, PT, R25, UR18, P1 ;  /* 0x0000001219007c0c */ /* 0x000fe40008f01270 */
[----:B------:R-:W-:-:S02]  /*16f0*/  PLOP3.LUT P3, PT, PT, PT, UP1, 0x80, 0x8 ;  /* 0x000000000008781c */ /* 0x000fc40003f6f018 */
[-C--:B------:R-:W-:Y:S01]  /*1700*/  IADD3 R32, P6, PT, R33, R98.reuse, RZ ;  /* 0x0000006221207210 */ /* 0x080fe20007fde0ff */
[C---:B------:R-:W-:Y:S01]  /*1710*/  IMAD R115, R84.reuse, 0x2, R67 ;  /* 0x0000000254737824 */ /* 0x040fe200078e0243 */
[----:B------:R-:W-:Y:S01]  /*1720*/  ISETP.LT.AND P3, PT, R3, UR18, P3 ;  /* 0x0000001203007c0c */ /* 0x000fe20009f61270 */
[----:B-1----:R-:W-:Y:S01]  /*1730*/  VIADD R90, R31, 0xffffffe ;  /* 0x0ffffffe1f5a7836 */ /* 0x002fe20000000000 */
[-C--:B------:R-:W-:Y:S01]  /*1740*/  LEA.HI.X.SX32 R33, R33, R99.reuse, 0x1, P6 ;  /* 0x0000006321217211 */ /* 0x080fe200030f0eff */
[----:B------:R-:W-:Y:S01]  /*1750*/  IMAD R53, R84, 0x2, R115 ;  /* 0x0000000254357824 */ /* 0x000fe200078e0273 */
[----:B------:R-:W-:Y:S01]  /*1760*/  IADD3 R38, P6, PT, R37, R98, RZ ;  /* 0x0000006225267210 */ /* 0x000fe20007fde0ff */
[----:B------:R-:W1:Y:S01]  /*1770*/  F2I.FTZ.U32.TRUNC.NTZ R91, R90 ;  /* 0x0000005a005b7305 */ /* 0x000e62000021f000 */
[----:B------:R-:W-:Y:S01]  /*1780*/  LOP3.LUT R3, R43, 0x14, RZ, 0xfc, !PT ;  /* 0x000000142b037812 */ /* 0x000fe200078efcff */
[----:B------:R-:W2:Y:S01]  /*1790*/  @P0 LDG.E.U8 R156, desc[UR20][R32.64] ;  /* 0x00000014209c0981 */ /* 0x000ea2000c1e1100 */
[----:B------:R-:W-:-:S02]  /*17a0*/  LEA.HI.X.SX32 R31, R37, R99, 0x1, P6 ;  /* 0x00000063251f7211 */ /* 0x000fc400030f0eff */
[----:B------:R-:W-:Y:S02]  /*17b0*/  PLOP3.LUT P1, PT, PT, PT, UP1, 0x80, 0x8 ;  /* 0x000000000008781c */ /* 0x000fe40003f2f018 */
[-C--:B------:R-:W-:Y:S02]  /*17c0*/  IADD3 R40, P6, PT, R45, R98.reuse, RZ ;  /* 0x000000622d287210 */ /* 0x080fe40007fde0ff */
[----:B------:R-:W-:Y:S01]  /*17d0*/  IADD3 R34, P0, PT, R53, R98, RZ ;  /* 0x0000006235227210 */ /* 0x000fe20007f1e0ff */
[----:B------:R-:W-:Y:S01]  /*17e0*/  @P3 IMAD.MOV.U32 R39, RZ, RZ, R31 ;  /* 0x000000ffff273224 */ /* 0x000fe200078e001f */
[----:B------:R-:W-:Y:S02]  /*17f0*/  ISETP.LT.AND P1, PT, R3, UR18, P1 ;  /* 0x0000001203007c0c */ /* 0x000fe40008f21270 */
[-C--:B------:R-:W-:Y:S02]  /*1800*/  LEA.HI.X.SX32 R45, R45, R99.reuse, 0x1, P6 ;  /* 0x000000632d2d7211 */ /* 0x080fe400030f0eff */
[----:B------:R-:W-:Y:S01]  /*1810*/  LEA.HI.X.SX32 R35, R53, R99, 0x1, P0 ;  /* 0x0000006335237211 */ /* 0x000fe200000f0eff */
[----:B------:R-:W2:Y:S01]  /*1820*/  @P3 LDG.E.U8 R130, desc[UR20][R38.64] ;  /* 0x0000001426823981 */ /* 0x000ea2000c1e1100 */
[----:B------:R-:W-:-:S02]  /*1830*/  LOP3.LUT R3, R43, 0x1c, RZ, 0xfc, !PT ;  /* 0x0000001c2b037812 */ /* 0x000fc400078efcff */
[----:B------:R-:W-:Y:S01]  /*1840*/  PLOP3.LUT P0, PT, PT, PT, UP1, 0x80, 0x8 ;  /* 0x000000000008781c */ /* 0x000fe20003f0f018 */
[----:B------:R-:W-:Y:S01]  /*1850*/  @P2 IMAD.MOV.U32 R41, RZ, RZ, R45 ;  /* 0x000000ffff292224 */ /* 0x000fe200078e002d */
[----:B------:R-:W-:Y:S02]  /*1860*/  PLOP3.LUT P3, PT, PT, PT, UP1, 0x80, 0x8 ;  /* 0x000000000008781c */ /* 0x000fe40003f6f018 */
[----:B------:R-:W-:Y:S01]  /*1870*/  ISETP.LT.AND P0, PT, R3, UR18, P0 ;  /* 0x0000001203007c0c */ /* 0x000fe20008701270 */
[----:B-1----:R-:W-:Y:S01]  /*1880*/  IMAD.MOV R46, RZ, RZ, -R91 ;  /* 0x000000ffff2e7224 */ /* 0x002fe200078e0a5b */
[----:B------:R-:W-:Y:S01]  /*1890*/  LOP3.LUT R3, R43, 0x6, RZ, 0xfc, !PT ;  /* 0x000000062b037812 */ /* 0x000fe200078efcff */
[----:B------:R-:W2:Y:S01]  /*18a0*/  @P2 LDG.E.U8 R132, desc[UR20][R40.64] ;  /* 0x0000001428842981 */ /* 0x000ea2000c1e1100 */
[----:B------:R-:W-:Y:S02]  /*18b0*/  IADD3 R44, P6, PT, R47, R98, RZ ;  /* 0x000000622f2c7210 */ /* 0x000fe40007fde0ff */
[----:B------:R-:W-:Y:S01]  /*18c0*/  ISETP.LT.AND P3, PT, R3, UR18, P3 ;  /* 0x0000001203007c0c */ /* 0x000fe20009f61270 */
[----:B------:R-:W-:Y:S01]  /*18d0*/  IMAD R3, R46, R143, RZ ;  /* 0x0000008f2e037224 */ /* 0x000fe200078e02ff */
[----:B------:R-:W-:Y:S01]  /*18e0*/  PLOP3.LUT P2, PT, PT, PT, UP1, 0x80, 0x8 ;  /* 0x000000000008781c */ /* 0x000fe20003f4f018 */
[----:B------:R-:W-:Y:S01]  /*18f0*/  @P1 IMAD.MOV.U32 R46, RZ, RZ, R44 ;  /* 0x000000ffff2e1224 */ /* 0x000fe200078e002c */
[----:B------:R-:W-:-:S02]  /*1900*/  LEA.HI.X.SX32 R47, R47, R99, 0x1, P6 ;  /* 0x000000632f2f7211 */ /* 0x000fc400030f0eff */
[----:B------:R-:W-:-:S03]  /*1910*/  ISETP.LT.AND P2, PT, R42, UR18, P2 ;  /* 0x000000122a007c0c */ /* 0x000fc60009741270 */
[----:B------:R1:W2:Y:S01]  /*1920*/  @P1 LDG.E.U8 R134, desc[UR20][R46.64] ;  /* 0x000000142e861981 */ /* 0x0002a2000c1e1100 */
[----:B------:R-:W-:Y:S02]  /*1930*/  PRMT R153, RZ, 0x7610, R153 ;  /* 0x00007610ff997816 */ /* 0x000fe40000000099 */
[----:B-1----:R-:W-:-:S04]  /*1940*/  IADD3 R46, P6, PT, R49, R98, RZ ;  /* 0x00000062312e7210 */ /* 0x002fc80007fde0ff */
[----:B------:R-:W-:-:S03]  /*1950*/  LEA.HI.X.SX32 R49, R49, R99, 0x1, P6 ;  /* 0x0000006331317211 */ /* 0x000fc600030f0eff */
[----:B------:R-:W-:Y:S01]  /*1960*/  @P2 IMAD.MOV.U32 R54, RZ, RZ, R46 ;  /* 0x000000ffff362224 */ /* 0x000fe200078e002e */
[----:B------:R-:W-:Y:S02]  /*1970*/  PLOP3.LUT P4, PT, PT, PT, UP1, 0x80, 0x8 ;  /* 0x000000000008781c */ /* 0x000fe40003f8f018 */
[----:B------:R-:W-:Y:S01]  /*1980*/  LOP3.LUT R48, R43, 0x32, RZ, 0xfc, !PT ;  /* 0x000000322b307812 */ /* 0x000fe200078efcff */
[----:B------:R-:W-:Y:S01]  /*1990*/  @P2 IMAD.MOV.U32 R55, RZ, RZ, R49 ;  /* 0x000000ffff372224 */ /* 0x000fe200078e0031 */
[----:B------:R-:W-:Y:S02]  /*19a0*/  PLOP3.LUT P1, PT, PT, PT, UP1, 0x80, 0x8 ;  /* 0x000000000008781c */ /* 0x000fe40003f2f018 */
[----:B------:R-:W-:Y:S02]  /*19b0*/  ISETP.LT.AND P4, PT, R30, UR18, P4 ;  /* 0x000000121e007c0c */ /* 0x000fe4000a781270 */
[----:B------:R-:W-:Y:S01]  /*19c0*/  ISETP.LT.AND P1, PT, R48, UR18, P1 ;  /* 0x0000001230007c0c */ /* 0x000fe20008f21270 */
[----:B------:R1:W2:Y:S01]  /*19d0*/  @P2 LDG.E.U8 R153, desc[UR20][R54.64] ;  /* 0x0000001436992981 */ /* 0x0002a2000c1e1100 */
[----:B------:R-:W-:-:S02]  /*19e0*/  IADD3 R50, P2, PT, R51, R98, RZ ;  /* 0x0000006233327210 */ /* 0x000fc40007f5e0ff */
[----:B------:R-:W-:Y:S02]  /*19f0*/  PRMT R122, RZ, 0x7610, R122 ;  /* 0x00007610ff7a7816 */ /* 0x000fe4000000007a */
[----:B------:R-:W-:Y:S02]  /*1a00*/  LEA.HI.X.SX32 R51, R51, R99, 0x1, P2 ;  /* 0x0000006333337211 */ /* 0x000fe400010f0eff */
[----:B------:R-:W-:Y:S02]  /*1a10*/  LOP3.LUT R52, R43, 0x3a, RZ, 0xfc, !PT ;  /* 0x0000003a2b347812 */ /* 0x000fe400078efcff */
[----:B------:R-:W-:Y:S01]  /*1a20*/  PLOP3.LUT P2, PT, PT, PT, UP1, 0x80, 0x8 ;  /* 0x000000000008781c */ /* 0x000fe20003f4f018 */
[----:B------:R-:W-:Y:S01]  /*1a30*/  IMAD.MOV.U32 R90, RZ, RZ, RZ ;  /* 0x000000ffff5a7224 */ /* 0x000fe200078e00ff */
[----:B------:R-:W-:Y:S01]  /*1a40*/  PRMT R151, RZ, 0x7610, R151 ;  /* 0x00007610ff977816 */ /* 0x000fe20000000097 */
[----:B------:R-:W-:Y:S01]  /*1a50*/  IMAD R39, R84, 0x2, R53 ;  /* 0x0000000254277824 */ /* 0x000fe200078e0235 */
[----:B------:R-:W-:Y:S01]  /*1a60*/  LOP3.LUT R114, R0, UR4, R43, 0xfe, !PT ;  /* 0x0000000400727c12 */ /* 0x000fe2000f8efe2b */
[----:B------:R-:W2:Y:S01]  /*1a70*/  @P4 LDG.E.U8 R122, desc[UR20][R34.64] ;  /* 0x00000014227a4981 */ /* 0x000ea2000c1e1100 */
[----:B------:R-:W-:Y:S01]  /*1a80*/  ISETP.LT.AND P2, PT, R52, UR18, P2 ;  /* 0x0000001234007c0c */ /* 0x000fe20009741270 */
[----:B------:R-:W-:Y:S01]  /*1a90*/  IMAD.HI.U32 R90, R91, R3, R90 ;  /* 0x000000035b5a7227 */ /* 0x000fe200078e005a */
[----:B------:R-:W-:Y:S01]  /*1aa0*/  LOP3.LUT R37, R43, 0x24, RZ, 0xfc, !PT ;  /* 0x000000242b257812 */ /* 0x000fe200078efcff */
[----:B------:R-:W2:Y:S01]  /*1ab0*/  @P1 LDG.E.U8 R151, desc[UR20][R50.64] ;  /* 0x0000001432971981 */ /* 0x000ea2000c1e1100 */
[----:B------:R-:W-:-:S02]  /*1ac0*/  PLOP3.LUT P4, PT, PT, PT, UP1, 0x80, 0x8 ;  /* 0x000000000008781c */ /* 0x000fc40003f8f018 */
[----:B------:R-:W-:Y:S02]  /*1ad0*/  IABS R82, R114 ;  /* 0x0000007200527213 */ /* 0x000fe40000000000 */
[----:B------:R-:W-:Y:S02]  /*1ae0*/  LOP3.LUT R92, R114, 0x2, RZ, 0xfc, !PT ;  /* 0x00000002725c7812 */ /* 0x000fe400078efcff */
[----:B-1----:R-:W-:Y:S02]  /*1af0*/  IADD3 R54, P1, PT, R39, R98, RZ ;  /* 0x0000006227367210 */ /* 0x002fe40007f3e0ff */
[----:B------:R-:W-:Y:S01]  /*1b00*/  ISETP.LT.AND P4, PT, R37, UR18, P4 ;  /* 0x0000001225007c0c */ /* 0x000fe2000a781270 */
[----:B------:R-:W-:Y:S01]  /*1b10*/  IMAD.HI.U32 R37, R90, R82, RZ ;  /* 0x000000525a257227 */ /* 0x000fe200078e00ff */
[----:B------:R-:W-:Y:S02]  /*1b20*/  PRMT R149, RZ, 0x7610, R149 ;  /* 0x00007610ff957816 */ /* 0x000fe40000000095 */
[----:B------:R-:W-:-:S02]  /*1b30*/  LOP3.LUT R3, R43, 0x16, RZ, 0xfc, !PT ;  /* 0x000000162b037812 */ /* 0x000fc400078efcff */
[----:B------:R-:W-:Y:S02]  /*1b40*/  PLOP3.LUT P6, PT, PT, PT, UP1, 0x80, 0x8 ;  /* 0x000000000008781c */ /* 0x000fe40003fcf018 */
[----:B------:R-:W-:Y:S02]  /*1b50*/  IABS R150, R92 ;  /* 0x0000005c00967213 */ /* 0x000fe40000000000 */
[----:B------:R-:W-:Y:S02]  /*1b60*/  LEA.HI.X.SX32 R55, R39, R99, 0x1, P1 ;  /* 0x0000006327377211 */ /* 0x000fe400008f0eff */
[----:B------:R-:W-:Y:S01]  /*1b70*/  LOP3.LUT R97, R114, 0x4, RZ, 0xfc, !PT ;  /* 0x0000000472617812 */ /* 0x000fe200078efcff */
[----:B------:R-:W-:Y:S01]  /*1b80*/  IMAD.MOV R37, RZ, RZ, -R37 ;  /* 0x000000ffff257224 */ /* 0x000fe200078e0a25 */
[----:B------:R-:W-:Y:S01]  /*1b90*/  ISETP.LT.AND P6, PT, R3, UR18, P6 ;  /* 0x0000001203007c0c */ /* 0x000fe2000b7c1270 */
[C---:B------:R-:W-:Y:S01]  /*1ba0*/  IMAD.HI.U32 R3, R90.reuse, R150, RZ ;  /* 0x000000965a037227 */ /* 0x040fe200078e00ff */
[----:B------:R-:W-:Y:S01]  /*1bb0*/  IABS R109, R97 ;  /* 0x00000061006d7213 */ /* 0x000fe20000000000 */
[----:B------:R-:W2:Y:S01]  /*1bc0*/  @P2 LDG.E.U8 R149, desc[UR20][R54.64] ;  /* 0x0000001436952981 */ /* 0x000ea2000c1e1100 */
[----:B------:R-:W-:Y:S01]  /*1bd0*/  IADD3 R56, P2, PT, R57, R98, RZ ;  /* 0x0000006239387210 */ /* 0x000fe20007f5e0ff */
[----:B------:R-:W-:Y:S01]  /*1be0*/  IMAD R82, R143, R37, R82 ;  /* 0x000000258f527224 */ /* 0x000fe200078e0252 */
[----:B------:R-:W-:Y:S01]  /*1bf0*/  PRMT R136, RZ, 0x7610, R136 ;  /* 0x00007610ff887816 */ /* 0x000fe20000000088 */
[----:B------:R-:W-:Y:S01]  /*1c00*/  IMAD.MOV R37, RZ, RZ, -R3 ;  /* 0x000000ffff257224 */ /* 0x000fe200078e0a03 */
[----:B------:R-:W-:Y:S01]  /*1c10*/  LEA.HI.X.SX32 R57, R57, R99, 0x1, P2 ;  /* 0x0000006339397211 */ /* 0x000fe200010f0eff */
[----:B------:R-:W-:-:S04]  /*1c20*/  IMAD.HI.U32 R3, R90, R109, RZ ;  /* 0x0000006d5a037227 */ /* 0x000fc800078e00ff */
[----:B------:R-:W-:Y:S01]  /*1c30*/  IMAD.MOV R58, RZ, RZ, -R3 ;  /* 0x000000ffff3a7224 */ /* 0x000fe200078e0a03 */
[----:B------:R-:W2:Y:S01]  /*1c40*/  @P0 LDG.E.U8 R136, desc[UR20][R56.64] ;  /* 0x0000001438880981 */ /* 0x000ea2000c1e1100 */
[----:B------:R-:W-:Y:S02]  /*1c50*/  IADD3 R60, P0, PT, R61, R98, RZ ;  /* 0x000000623d3c7210 */ /* 0x000fe40007f1e0ff */
[----:B------:R-:W-:Y:S01]  /*1c60*/  IMAD R109, R143, R58, R109 ;  /* 0x0000003a8f6d7224 */ /* 0x000fe200078e026d */
[----:B------:R-:W-:Y:S02]  /*1c70*/  IADD3 R58, P2, PT, R59, R98, RZ ;  /* 0x000000623b3a7210 */ /* 0x000fe40007f5e0ff */
[----:B------:R-:W-:Y:S02]  /*1c80*/  LEA.HI.X.SX32 R61, R61, R99, 0x1, P0 ;  /* 0x000000633d3d7211 */ /* 0x000fe400000f0eff */
[----:B------:R-:W-:Y:S02]  /*1c90*/  LOP3.LUT R53, R43, 0x2c, RZ, 0xfc, !PT ;  /* 0x0000002c2b357812 */ /* 0x000fe400078efcff */
[----:B------:R-:W-:-:S02]  /*1ca0*/  PLOP3.LUT P0, PT, PT, PT, UP1, 0x80, 0x8 ;  /* 0x000000000008781c */ /* 0x000fc40003f0f018 */
[----:B------:R-:W-:Y:S02]  /*1cb0*/  PRMT R138, RZ, 0x7610, R138 ;  /* 0x00007610ff8a7816 */ /* 0x000fe4000000008a */
[----:B------:R-:W-:Y:S02]  /*1cc0*/  LEA.HI.X.SX32 R59, R59, R99, 0x1, P2 ;  /* 0x000000633b3b7211 */ /* 0x000fe400010f0eff */
[----:B------:R-:W-:-:S03]  /*1cd0*/  ISETP.LT.AND P0, PT, R53, UR18, P0 ;  /* 0x0000001235007c0c */ /* 0x000fc60008701270 */
[----:B------:R-:W2:Y:S01]  /*1ce0*/  @P4 LDG.E.U8 R138, desc[UR20][R58.64] ;  /* 0x000000143a8a4981 */ /* 0x000ea2000c1e1100 */
[C---:B------:R-:W-:Y:S02]  /*1cf0*/  IADD3 R64, P4, PT, R65.reuse, R98, RZ ;  /* 0x0000006241407210 */ /* 0x040fe40007f9e0ff */
[----:B------:R-:W-:Y:S01]  /*1d00*/  PRMT R124, RZ, 0x7610, R124 ;  /* 0x00007610ff7c7816 */ /* 0x000fe2000000007c */
[----:B------:R-:W-:Y:S01]  /*1d10*/  IMAD R39, R84, 0x2, R39 ;  /* 0x0000000254277824 */ /* 0x000fe200078e0227 */
[----:B------:R-:W-:Y:S02]  /*1d20*/  LEA.HI.X.SX32 R65, R65, R99, 0x1, P4 ;  /* 0x0000006341417211 */ /* 0x000fe400020f0eff */
[C---:B------:R-:W-:Y:S02]  /*1d30*/  LOP3.LUT R96, R114.reuse, 0x6, RZ, 0xfc, !PT ;  /* 0x0000000672607812 */ /* 0x040fe400078efcff */
[----:B------:R-:W-:Y:S01]  /*1d40*/  LOP3.LUT R41, R114, 0x8, RZ, 0xfc, !PT ;  /* 0x0000000872297812 */ /* 0x000fe200078efcff */
[----:B------:R-:W2:Y:S01]  /*1d50*/  @P0 LDG.E.U8 R124, desc[UR20][R64.64] ;  /* 0x00000014407c0981 */ /* 0x000ea2000c1e1100 */
[----:B------:R-:W-:-:S02]  /*1d60*/  IABS R108, R96 ;  /* 0x00000060006c7213 */ /* 0x000fc40000000000 */
[----:B------:R-:W-:Y:S01]  /*1d70*/  IADD3 R68, P0, PT, R39, R98, RZ ;  /* 0x0000006227447210 */ /* 0x000fe20007f1e0ff */
[----:B------:R-:W-:Y:S01]  /*1d80*/  IMAD R150, R143, R37, R150 ;  /* 0x000000258f967224 */ /* 0x000fe200078e0296 */
[----:B------:R-:W-:Y:S02]  /*1d90*/  ISETP.GE.AND P1, PT, R41, RZ, PT ;  /* 0x000000ff2900720c */ /* 0x000fe40003f26270 */
[----:B------:R-:W-:Y:S01]  /*1da0*/  IABS R86, R41 ;  /* 0x0000002900567213 */ /* 0x000fe20000000000 */
[----:B------:R-:W-:Y:S01]  /*1db0*/  IMAD.HI.U32 R37, R90, R108, RZ ;  /* 0x0000006c5a257227 */ /* 0x000fe200078e00ff */
[----:B------:R-:W-:Y:S02]  /*1dc0*/  LEA.HI R41, R36, 0xe, RZ, 0x1a ;  /* 0x0000000e24297811 */ /* 0x000fe400078fd0ff */
[----:B------:R-:W-:Y:S02]  /*1dd0*/  PRMT R123, RZ, 0x7610, R123 ;  /* 0x00007610ff7b7816 */ /* 0x000fe4000000007b */
[----:B------:R-:W-:-:S02]  /*1de0*/  LEA.HI.X.SX32 R69, R39, R99, 0x1, P0 ;  /* 0x0000006327457211 */ /* 0x000fc400000f0eff */
[----:B------:R-:W-:Y:S01]  /*1df0*/  PLOP3.LUT P0, PT, PT, PT, UP1, 0x80, 0x8 ;  /* 0x000000000008781c */ /* 0x000fe20003f0f018 */
[----:B------:R-:W-:Y:S01]  /*1e00*/  IMAD.MOV R37, RZ, RZ, -R37 ;  /* 0x000000ffff257224 */ /* 0x000fe200078e0a25 */
[----:B------:R-:W-:Y:S01]  /*1e10*/  IADD3 R66, P4, PT, R67, R98, RZ ;  /* 0x0000006243427210 */ /* 0x000fe20007f9e0ff */
[C---:B------:R-:W-:Y:S01]  /*1e20*/  IMAD R73, R41.reuse, R84, RZ ;  /* 0x0000005429497224 */ /* 0x040fe200078e02ff */
[----:B------:R-:W-:Y:S01]  /*1e30*/  ISETP.LT.AND P0, PT, R41, UR18, P0 ;  /* 0x0000001229007c0c */ /* 0x000fe20008701270 */
[----:B------:R-:W2:Y:S01]  /*1e40*/  @P3 LDG.E.U8 R123, desc[UR20][R60.64] ;  /* 0x000000143c7b3981 */ /* 0x000ea2000c1e1100 */
[----:B------:R-:W-:Y:S01]  /*1e50*/  LOP3.LUT R63, R43, 0x3c, RZ, 0xfc, !PT ;  /* 0x0000003c2b3f7812 */ /* 0x000fe200078efcff */
[----:B------:R-:W-:Y:S01]  /*1e60*/  IMAD R108, R143, R37, R108 ;  /* 0x000000258f6c7224 */ /* 0x000fe200078e026c */
[----:B------:R-:W-:Y:S02]  /*1e70*/  PLOP3.LUT P3, PT, PT, PT, UP1, 0x80, 0x8 ;  /* 0x000000000008781c */ /* 0x000fe40003f6f018 */
[----:B------:R-:W-:-:S02]  /*1e80*/  LEA.HI.X.SX32 R67, R67, R99, 0x1, P4 ;  /* 0x0000006343437211 */ /* 0x000fc400020f0eff */
[----:B------:R-:W-:Y:S02]  /*1e90*/  LEA.HI R37, R36, 0x2e, RZ, 0x1a ;  /* 0x0000002e24257811 */ /* 0x000fe400078fd0ff */
[----:B------:R-:W-:Y:S02]  /*1ea0*/  IADD3 R72, P4, PT, R73, R98, RZ ;  /* 0x0000006249487210 */ /* 0x000fe40007f9e0ff */
[----:B------:R-:W-:Y:S02]  /*1eb0*/  ISETP.LT.AND P3, PT, R63, UR18, P3 ;  /* 0x000000123f007c0c */ /* 0x000fe40009f61270 */
[----:B------:R-:W-:Y:S01]  /*1ec0*/  PRMT R127, RZ, 0x7610, R127 ;  /* 0x00007610ff7f7816 */ /* 0x000fe2000000007f */
[----:B------:R-:W-:Y:S01]  /*1ed0*/  IMAD R77, R37, R84, RZ ;  /* 0x00000054254d7224 */ /* 0x000fe200078e02ff */
[----:B------:R-:W-:Y:S01]  /*1ee0*/  LEA.HI.X.SX32 R73, R73, R99, 0x1, P4 ;  /* 0x0000006349497211 */ /* 0x000fe200020f0eff */
[----:B------:R-:W-:Y:S01]  /*1ef0*/  IMAD.HI.U32 R3, R90, R86, RZ ;  /* 0x000000565a037227 */ /* 0x000fe200078e00ff */
[----:B------:R-:W-:-:S02]  /*1f00*/  LOP3.LUT R94, R114, 0xa, RZ, 0xfc, !PT ;  /* 0x0000000a725e7812 */ /* 0x000fc400078efcff */
[----:B------:R-:W-:Y:S01]  /*1f10*/  PRMT R128, RZ, 0x7610, R128 ;  /* 0x00007610ff807816 */ /* 0x000fe20000000080 */
[----:B------:R-:W2:Y:S01]  /*1f20*/  @P0 LDG.E.U8 R127, desc[UR20][R72.64] ;  /* 0x00000014487f0981 */ /* 0x000ea2000c1e1100 */
[----:B------:R-:W-:Y:S01]  /*1f30*/  IMAD.MOV R3, RZ, RZ, -R3 ;  /* 0x000000ffff037224 */ /* 0x000fe200078e0a03 */
[----:B------:R-:W-:Y:S02]  /*1f40*/  IABS R148, R94 ;  /* 0x0000005e00947213 */ /* 0x000fe40000000000 */
[----:B------:R-:W-:Y:S01]  /*1f50*/  IADD3 R76, P0, PT, R77, R98, RZ ;  /* 0x000000624d4c7210 */ /* 0x000fe20007f1e0ff */
[----:B------:R-:W-:Y:S01]  /*1f60*/  IMAD R86, R143, R3, R86 ;  /* 0x000000038f567224 */ /* 0x000fe200078e0256 */
[----:B------:R-:W-:Y:S01]  /*1f70*/  LOP3.LUT R62, R43, 0x34, RZ, 0xfc, !PT ;  /* 0x000000342b3e7812 */ /* 0x000fe200078efcff */
[----:B------:R-:W-:Y:S01]  /*1f80*/  IMAD.HI.U32 R3, R90, R148, RZ ;  /* 0x000000945a037227 */ /* 0x000fe200078e00ff */
[----:B------:R-:W-:Y:S01]  /*1f90*/  LEA.HI.X.SX32 R77, R77, R99, 0x1, P0 ;  /* 0x000000634d4d7211 */ /* 0x000fe200000f0eff */
[----:B------:R-:W2:Y:S01]  /*1fa0*/  @P3 LDG.E.U8 R128, desc[UR20][R68.64] ;  /* 0x0000001444803981 */ /* 0x000ea2000c1e1100 */
[----:B------:R-:W-:-:S02]  /*1fb0*/  PLOP3.LUT P2, PT, PT, PT, UP1, 0x80, 0x8 ;  /* 0x000000000008781c */ /* 0x000fc40003f4f018 */
[----:B------:R-:W-:Y:S02]  /*1fc0*/  ISETP.GT.U32.AND P0, PT, R143, R82, PT ;  /* 0x000000528f00720c */ /* 0x000fe40003f04070 */
[----:B------:R-:W-:Y:S01]  /*1fd0*/  PLOP3.LUT P3, PT, PT, PT, UP1, 0x80, 0x8 ;  /* 0x000000000008781c */ /* 0x000fe20003f6f018 */
[----:B------:R-:W-:Y:S01]  /*1fe0*/  IMAD.MOV R3, RZ, RZ, -R3 ;  /* 0x000000ffff037224 */ /* 0x000fe200078e0a03 */
[----:B------:R-:W-:Y:S02]  /*1ff0*/  ISETP.LT.AND P2, PT, R62, UR18, P2 ;  /* 0x000000123e007c0c */ /* 0x000fe40009741270 */
[----:B------:R-:W-:Y:S01]  /*2000*/  ISETP.LT.AND P3, PT, R37, UR18, P3 ;  /* 0x0000001225007c0c */ /* 0x000fe20009f61270 */
[----:B------:R-:W-:Y:S01]  /*2010*/  IMAD R148, R143, R3, R148 ;  /* 0x000000038f947224 */ /* 0x000fe200078e0294 */
[C---:B------:R-:W-:Y:S02]  /*2020*/  LEA.HI R39, R36.reuse, 0x1e, RZ, 0x1a ;  /* 0x0000001e24277811 */ /* 0x040fe400078fd0ff */
[----:B------:R-:W-:-:S02]  /*2030*/  LEA.HI R3, R36, 0x3e, RZ, 0x1a ;  /* 0x0000003e24037811 */ /* 0x000fc400078fd0ff */
[----:B------:R-:W-:Y:S01]  /*2040*/  PRMT R126, RZ, 0x7610, R126 ;  /* 0x00007610ff7e7816 */ /* 0x000fe2000000007e */
[----:B------:R-:W-:Y:S01]  /*2050*/  IMAD R75, R39, R84, RZ ;  /* 0x00000054274b7224 */ /* 0x000fe200078e02ff */
[----:B------:R-:W-:Y:S01]  /*2060*/  PRMT R131, RZ, 0x7610, R131 ;  /* 0x00007610ff837816 */ /* 0x000fe20000000083 */
[----:B------:R-:W-:Y:S01]  /*2070*/  @!P0 IMAD.IADD R82, R82, 0x1, -R143 ;  /* 0x0000000152528824 */ /* 0x000fe200078e0a8f */
[----:B------:R-:W-:Y:S01]  /*2080*/  ISETP.GT.U32.AND P0, PT, R143, R150, PT ;  /* 0x000000968f00720c */ /* 0x000fe20003f04070 */
[----:B------:R-:W-:Y:S01]  /*2090*/  IMAD R79, R3, R84, RZ ;  /* 0x00000054034f7224 */ /* 0x000fe200078e02ff */
[----:B------:R-:W2:Y:S01]  /*20a0*/  @P2 LDG.E.U8 R126, desc[UR20][R66.64] ;  /* 0x00000014427e2981 */ /* 0x000ea2000c1e1100 */
[-C--:B------:R-:W-:Y:S02]  /*20b0*/  IADD3 R70, P2, PT, R71, R98.reuse, RZ ;  /* 0x0000006247467210 */ /* 0x080fe40007f5e0ff */
[-C--:B------:R-:W-:Y:S01]  /*20c0*/  IADD3 R74, P4, PT, R75, R98.reuse, RZ ;  /* 0x000000624b4a7210 */ /* 0x080fe20007f9e0ff */
[----:B------:R-:W2:Y:S01]  /*20d0*/  @P3 LDG.E.U8 R131, desc[UR20][R76.64] ;  /* 0x000000144c833981 */ /* 0x000ea2000c1e1100 */
[----:B------:R-:W-:-:S02]  /*20e0*/  IADD3 R78, P3, PT, R79, R98, RZ ;  /* 0x000000624f4e7210 */ /* 0x000fc40007f7e0ff */
[-C--:B------:R-:W-:Y:S02]  /*20f0*/  LEA.HI.X.SX32 R71, R71, R99.reuse, 0x1, P2 ;  /* 0x0000006347477211 */ /* 0x080fe400010f0eff */
[-C--:B------:R-:W-:Y:S02]  /*2100*/  LEA.HI.X.SX32 R75, R75, R99.reuse, 0x1, P4 ;  /* 0x000000634b4b7211 */ /* 0x080fe400020f0eff */
[----:B------:R-:W-:Y:S02]  /*2110*/  PLOP3.LUT P2, PT, PT, PT, UP1, 0x80, 0x8 ;  /* 0x000000000008781c */ /* 0x000fe40003f4f018 */
[----:B------:R-:W-:Y:S02]  /*2120*/  PLOP3.LUT P4, PT, PT, PT, UP1, 0x80, 0x8 ;  /* 0x000000000008781c */ /* 0x000fe40003f8f018 */
[----:B------:R-:W-:Y:S02]  /*2130*/  LEA.HI.X.SX32 R79, R79, R99, 0x1, P3 ;  /* 0x000000634f4f7211 */ /* 0x000fe400018f0eff */
[----:B------:R-:W-:-:S02]  /*2140*/  ISETP.GT.U32.AND P3, PT, R143, R86, PT ;  /* 0x000000568f00720c */ /* 0x000fc40003f64070 */
[----:B------:R-:W-:Y:S01]  /*2150*/  PRMT R125, RZ, 0x7610, R125 ;  /* 0x00007610ff7d7816 */ /* 0x000fe2000000007d */
[----:B------:R-:W-:Y:S01]  /*2160*/  @!P0 IMAD.IADD R150, R150, 0x1, -R143 ;  /* 0x0000000196968824 */ /* 0x000fe200078e0a8f */
[----:B------:R-:W-:Y:S02]  /*2170*/  ISETP.LT.AND P2, PT, R39, UR18, P2 ;  /* 0x0000001227007c0c */ /* 0x000fe40009741270 */
[----:B------:R-:W-:Y:S02]  /*2180*/  ISETP.LT.AND P4, PT, R3, UR18, P4 ;  /* 0x0000001203007c0c */ /* 0x000fe4000a781270 */
[C---:B------:R-:W-:Y:S01]  /*2190*/  ISETP.GT.U32.AND P0, PT, R143.reuse, R148, PT ;  /* 0x000000948f00720c */ /* 0x040fe20003f04070 */
[----:B------:R-:W2:Y:S01]  /*21a0*/  @P6 LDG.E.U8 R125, desc[UR20][R70.64] ;  /* 0x00000014467d6981 */ /* 0x000ea2000c1e1100 */
[----:B------:R-:W-:Y:S02]  /*21b0*/  ISETP.GT.U32.AND P6, PT, R143, R82, PT ;  /* 0x000000528f00720c */ /* 0x000fe40003fc4070 */
[----:B------:R-:W-:-:S02]  /*21c0*/  LOP3.LUT R110, R114, 0xc, RZ, 0xfc, !PT ;  /* 0x0000000c726e7812 */ /* 0x000fc400078efcff */
[----:B------:R-:W-:Y:S02]  /*21d0*/  PRMT R129, RZ, 0x7610, R129 ;  /* 0x00007610ff817816 */ /* 0x000fe40000000081 */
[----:B------:R-:W-:Y:S01]  /*21e0*/  PRMT R133, RZ, 0x7610, R133 ;  /* 0x00007610ff857816 */ /* 0x000fe20000000085 */
[--C-:B------:R-:W-:Y:S01]  /*21f0*/  @!P3 IMAD.IADD R86, R86, 0x1, -R143.reuse ;  /* 0x000000015656b824 */ /* 0x100fe200078e0a8f */
[----:B------:R-:W-:Y:S02]  /*2200*/  LOP3.LUT R80, R114, 0x10, RZ, 0xfc, !PT ;  /* 0x0000001072507812 */ /* 0x000fe400078efcff */
[----:B------:R-:W-:Y:S01]  /*2210*/  IABS R107, R110 ;  /* 0x0000006e006b7213 */ /* 0x000fe20000000000 */
[----:B------:R-:W2:Y:S01]  /*2220*/  @P2 LDG.E.U8 R129, desc[UR20][R74.64] ;  /* 0x000000144a812981 */ /* 0x000ea2000c1e1100 */
[----:B------:R-:W-:Y:S01]  /*2230*/  ISETP.GE.AND P2, PT, R80, RZ, PT ;  /* 0x000000ff5000720c */ /* 0x000fe20003f46270 */
[----:B------:R-:W-:Y:S01]  /*2240*/  @!P0 IMAD.IADD R148, R148, 0x1, -R143 ;  /* 0x0000000194948824 */ /* 0x000fe200078e0a8f */
[----:B------:R-:W-:Y:S01]  /*2250*/  IABS R100, R80 ;  /* 0x0000005000647213 */ /* 0x000fe20000000000 */
[----:B------:R-:W2:Y:S01]  /*2260*/  @P4 LDG.E.U8 R133, desc[UR20][R78.64] ;  /* 0x000000144e854981 */ /* 0x000ea2000c1e1100 */
[C---:B------:R-:W-:Y:S01]  /*2270*/  ISETP.GT.U32.AND P4, PT, R143.reuse, R109, PT ;  /* 0x0000006d8f00720c */ /* 0x040fe20003f84070 */
[----:B------:R-:W-:Y:S01]  /*2280*/  IMAD.HI.U32 R80, R90, R107, RZ ;  /* 0x0000006b5a507227 */ /* 0x000fe200078e00ff */
[----:B------:R-:W-:-:S02]  /*2290*/  ISETP.GT.U32.AND P3, PT, R143, R86, PT ;  /* 0x000000568f00720c */ /* 0x000fc40003f64070 */
[----:B------:R-:W-:Y:S01]  /*22a0*/  ISETP.GE.AND P0, PT, R114, RZ, PT ;  /* 0x000000ff7200720c */ /* 0x000fe20003f06270 */
[----:B------:R-:W-:Y:S01]  /*22b0*/  @!P6 IMAD.IADD R82, R82, 0x1, -R143 ;  /* 0x000000015252e824 */ /* 0x000fe200078e0a8f */
[----:B------:R-:W-:Y:S01]  /*22c0*/  LOP3.LUT R111, R114, 0xe, RZ, 0xfc, !PT ;  /* 0x0000000e726f7812 */ /* 0x000fe200078efcff */
[----:B------:R-:W-:Y:S01]  /*22d0*/  IMAD.MOV R88, RZ, RZ, -R80 ;  /* 0x000000ffff587224 */ /* 0x000fe200078e0a50 */
[----:B------:R-:W-:Y:S01]  /*22e0*/  ISETP.GT.U32.AND P6, PT, R143, R108, PT ;  /* 0x0000006c8f00720c */ /* 0x000fe20003fc4070 */
[----:B------:R-:W-:Y:S01]  /*22f0*/  IMAD.HI.U32 R87, R90, R100, RZ ;  /* 0x000000645a577227 */ /* 0x000fe200078e00ff */
[----:B------:R-:W-:-:S03]  /*2300*/  IABS R106, R111 ;  /* 0x0000006f006a7213 */ /* 0x000fc60000000000 */
[----:B------:R-:W-:Y:S02]  /*2310*/  IMAD R107, R143, R88, R107 ;  /* 0x000000588f6b7224 */ /* 0x000fe400078e026b */
[----:B------:R-:W-:Y:S01]  /*2320*/  @!P4 IMAD.IADD R109, R109, 0x1, -R143 ;  /* 0x000000016d6dc824 */ /* 0x000fe200078e0a8f */
[----:B------:R-:W-:Y:S01]  /*2330*/  LOP3.LUT R103, RZ, R81, RZ, 0x33, !PT ;  /* 0x00000051ff677212 */ /* 0x000fe200078e33ff */
[----:B------:R-:W-:Y:S01]  /*2340*/  IMAD.HI.U32 R80, R90, R106, RZ ;  /* 0x0000006a5a507227 */ /* 0x000fe200078e00ff */
[----:B------:R-:W-:-:S03]  /*2350*/  ISETP.GT.U32.AND P4, PT, R143, R107, PT ;  /* 0x0000006b8f00720c */ /* 0x000fc60003f84070 */
[----:B------:R-:W-:Y:S02]  /*2360*/  IMAD R119, R4, R85, RZ ;  /* 0x0000005504777224 */ /* 0x000fe400078e02ff */
[----:B------:R-:W-:Y:S02]  /*2370*/  IMAD.MOV R87, RZ, RZ, -R87 ;  /* 0x000000ffff577224 */ /* 0x000fe400078e0a57 */
[--C-:B------:R-:W-:Y:S01]  /*2380*/  @!P3 IMAD.IADD R86, R86, 0x1, -R143.reuse ;  /* 0x000000015656b824 */ /* 0x100fe200078e0a8f */
[----:B------:R-:W-:Y:S01]  /*2390*/  ISETP.NE.AND P3, PT, R81, RZ, PT ;  /* 0x000000ff5100720c */ /* 0x000fe20003f65270 */
[----:B------:R-:W-:Y:S02]  /*23a0*/  @!P0 IMAD.MOV R82, RZ, RZ, -R82 ;  /* 0x000000ffff528224 */ /* 0x000fe400078e0a52 */
[----:B------:R-:W-:Y:S02]  /*23b0*/  IMAD.MOV R80, RZ, RZ, -R80 ;  /* 0x000000ffff507224 */ /* 0x000fe400078e0a50 */
[----:B------:R-:W-:Y:S01]  /*23c0*/  @!P6 IMAD.IADD R108, R108, 0x1, -R143 ;  /* 0x000000016c6ce824 */ /* 0x000fe200078e0a8f */
[----:B------:R-:W-:Y:S01]  /*23d0*/  IADD3 R118, P6, PT, R119, UR14, RZ ;  /* 0x0000000e77767c10 */ /* 0x000fe2000ffde0ff */
[----:B------:R-:W-:Y:S01]  /*23e0*/  IMAD R100, R143, R87, R100 ;  /* 0x000000578f647224 */ /* 0x000fe200078e0264 */
[----:B------:R-:W-:Y:S01]  /*23f0*/  SEL R87, R103, R82, !P3 ;  /* 0x0000005267577207 */ /* 0x000fe20005800000 */
[----:B------:R-:W-:Y:S01]  /*2400*/  IMAD R106, R143, R80, R106 ;  /* 0x000000508f6a7224 */ /* 0x000fe200078e026a */
[----:B------:R-:W-:Y:S01]  /*2410*/  LEA.HI.X.SX32 R119, R119, UR15, 0x1, P6 ;  /* 0x0000000f77777c11 */ /* 0x000fe2000b0f0eff */
[----:B------:R-:W-:Y:S01]  /*2420*/  @!P1 IMAD.MOV R86, RZ, RZ, -R86 ;  /* 0x000000ffff569224 */ /* 0x000fe200078e0a56 */
[----:B------:R-:W-:Y:S01]  /*2430*/  LOP3.LUT R80, R43, 0x26, RZ, 0xfc, !PT ;  /* 0x000000262b507812 */ /* 0x000fe200078efcff */
[----:B0-----:R-:W-:Y:S01]  /*2440*/  IMAD R87, R87, UR8, RZ ;  /* 0x0000000857577c24 */ /* 0x001fe2000f8e02ff */
[----:B------:R-:W-:-:S02]  /*2450*/  PLOP3.LUT P0, PT, PT, PT, UP1, 0x80, 0x8 ;  /* 0x000000000008781c */ /* 0x000fc40003f0f018 */
[----:B------:R-:W-:Y:S01]  /*2460*/  PLOP3.LUT P6, PT, PT, PT, UP1, 0x80, 0x8 ;  /* 0x000000000008781c */ /* 0x000fe20003fcf018 */
[----:B------:R-:W-:Y:S01]  /*2470*/  @!P4 IMAD.IADD R107, R107, 0x1, -R143 ;  /* 0x000000016b6bc824 */ /* 0x000fe200078e0a8f */
[----:B------:R-:W-:Y:S02]  /*2480*/  ISETP.LT.AND P1, PT, R80, UR18, P0 ;  /* 0x0000001250007c0c */ /* 0x000fe40008721270 */
[----:B------:R-:W-:Y:S02]  /*2490*/  ISETP.GT.U32.AND P4, PT, R143, R106, PT ;  /* 0x0000006a8f00720c */ /* 0x000fe40003f84070 */
[----:B------:R-:W-:Y:S02]  /*24a0*/  ISETP.LT.AND P0, PT, R4, UR18, P6 ;  /* 0x0000001204007c0c */ /* 0x000fe4000b701270 */
[----:B------:R-:W-:Y:S02]  /*24b0*/  SEL R91, R103, R86, !P3 ;  /* 0x00000056675b7207 */ /* 0x000fe40005800000 */
[----:B------:R-:W-:-:S04]  /*24c0*/  IADD3 R86, P6, PT, R87, R118, RZ ;  /* 0x0000007657567210 */ /* 0x000fc80007fde0ff */
[----:B------:R-:W-:Y:S02]  /*24d0*/  LEA.HI.X.SX32 R87, R87, R119, 0x1, P6 ;  /* 0x0000007757577211 */ /* 0x000fe400030f0eff */
[----:B------:R-:W-:Y:S01]  /*24e0*/  ISETP.GT.U32.AND P6, PT, R143, R100, PT ;  /* 0x000000648f00720c */ /* 0x000fe20003fc4070 */
[----:B------:R-:W-:Y:S01]  /*24f0*/  @!P4 IMAD.IADD R106, R106, 0x1, -R143 ;  /* 0x000000016a6ac824 */ /* 0x000fe200078e0a8f */
[C---:B------:R-:W-:Y:S02]  /*2500*/  IADD3 R82, P4, PT, R83.reuse, R98, RZ ;  /* 0x0000006253527210 */ /* 0x040fe40007f9e0ff */
[----:B------:R-:W-:Y:S02]  /*2510*/  LOP3.LUT R101, R114, 0x18, RZ, 0xfc, !PT ;  /* 0x0000001872657812 */ /* 0x000fe400078efcff */
[----:B------:R-:W-:Y:S02]  /*2520*/  PRMT R135, RZ, 0x7610, R135 ;  /* 0x00007610ff877816 */ /* 0x000fe40000000087 */
[----:B------:R-:W-:-:S02]  /*2530*/  LEA.HI.X.SX32 R83, R83, R99, 0x1, P4 ;  /* 0x0000006353537211 */ /* 0x000fc400020f0eff */
[----:B------:R-:W-:-:S03]  /*2540*/  IABS R146, R101 ;  /* 0x0000006500927213 */ /* 0x000fc60000000000 */
[----:B------:R-:W-:Y:S01]  /*2550*/  @!P6 IMAD.IADD R100, R100, 0x1, -R143 ;  /* 0x000000016464e824 */ /* 0x000fe200078e0a8f */
[----:B------:R-:W4:Y:S01]  /*2560*/  @P1 LDG.E.U8 R135, desc[UR20][R82.64] ;  /* 0x0000001452871981 */ /* 0x000f22000c1e1100 */
[----:B------:R-:W-:-:S03]  /*2570*/  IMAD.HI.U32 R89, R90, R146, RZ ;  /* 0x000000925a597227 */ /* 0x000fc600078e00ff */
[----:B------:R-:W-:Y:S01]  /*2580*/  ISETP.GT.U32.AND P1, PT, R143, R100, PT ;  /* 0x000000648f00720c */ /* 0x000fe20003f24070 */
[----:B------:R-:W-:Y:S01]  /*2590*/  IMAD.MOV R95, RZ, RZ, -R89 ;  /* 0x000000ffff5f7224 */ /* 0x000fe200078e0a59 */
[C---:B------:R-:W-:Y:S01]  /*25a0*/  LOP3.LUT R116, R114.reuse, 0x12, RZ, 0xfc, !PT ;  /* 0x0000001272747812 */ /* 0x040fe200078efcff */
[----:B------:R-:W-:Y:S02]  /*25b0*/  IMAD R91, R91, UR8, RZ ;  /* 0x000000085b5b7c24 */ /* 0x000fe4000f8e02ff */
[----:B------:R-:W-:Y:S01]  /*25c0*/  IMAD R146, R143, R95, R146 ;  /* 0x0000005f8f927224 */ /* 0x000fe200078e0292 */
[----:B------:R-:W-:Y:S02]  /*25d0*/  IABS R93, R116 ;  /* 0x00000074005d7213 */ /* 0x000fe40000000000 */
[----:B------:R-:W-:Y:S02]  /*25e0*/  IADD3 R88, P4, PT, R91, R118, RZ ;  /* 0x000000765b587210 */ /* 0x000fe40007f9e0ff */
[----:B------:R-:W-:-:S03]  /*25f0*/  LOP3.LUT R117, R114, 0x14, RZ, 0xfc, !PT ;  /* 0x0000001472757812 */ /* 0x000fc600078efcff */
[----:B------:R-:W-:Y:S01]  /*2600*/  @!P1 IMAD.IADD R100, R100, 0x1, -R143 ;  /* 0x0000000164649824 */ /* 0x000fe200078e0a8f */
[----:B------:R-:W-:Y:S02]  /*2610*/  ISETP.GT.U32.AND P1, PT, R143, R146, PT ;  /* 0x000000928f00720c */ /* 0x000fe40003f24070 */
[----:B------:R-:W-:Y:S01]  /*2620*/  LOP3.LUT R112, R114, 0x1a, RZ, 0xfc, !PT ;  /* 0x0000001a72707812 */ /* 0x000fe200078efcff */
[----:B------:R-:W-:Y:S01]  /*2630*/  IMAD.HI.U32 R81, R90, R93, RZ ;  /* 0x0000005d5a517227 */ /* 0x000fe200078e00ff */
[----:B------:R-:W-:Y:S02]  /*2640*/  LEA.HI.X.SX32 R89, R91, R119, 0x1, P4 ;  /* 0x000000775b597211 */ /* 0x000fe400020f0eff */
[----:B------:R-:W-:Y:S02]  /*2650*/  ISETP.GE.AND P4, PT, R101, RZ, PT ;  /* 0x000000ff6500720c */ /* 0x000fe40003f86270 */
[----:B------:R-:W-:Y:S02]  /*2660*/  LOP3.LUT R141, R114, 0x16, RZ, 0xfc, !PT ;  /* 0x00000016728d7812 */ /* 0x000fe400078efcff */
[----:B------:R-:W-:-:S02]  /*2670*/  IABS R105, R117 ;  /* 0x0000007500697213 */ /* 0x000fc40000000000 */
[----:B------:R-:W-:Y:S01]  /*2680*/  IABS R101, R112 ;  /* 0x0000007000657213 */ /* 0x000fe20000000000 */
[----:B------:R-:W-:Y:S01]  /*2690*/  IMAD.MOV R102, RZ, RZ, -R81 ;  /* 0x000000ffff667224 */ /* 0x000fe200078e0a51 */
[----:B------:R-:W-:Y:S01]  /*26a0*/  IABS R104, R141 ;  /* 0x0000008d00687213 */ /* 0x000fe20000000000 */
[----:B------:R-:W-:-:S04]  /*26b0*/  IMAD.HI.U32 R91, R90, R105, RZ ;  /* 0x000000695a5b7227 */ /* 0x000fc800078e00ff */
[----:B------:R-:W-:Y:S01]  /*26c0*/  IMAD.HI.U32 R95, R90, R101, RZ ;  /* 0x000000655a5f7227 */ /* 0x000fe200078e00ff */
[----:B------:R-:W-:-:S03]  /*26d0*/  LOP3.LUT R113, R114, 0x1c, RZ, 0xfc, !PT ;  /* 0x0000001c72717812 */ /* 0x000fc600078efcff */
[----:B------:R-:W-:Y:S02]  /*26e0*/  IMAD R81, R143, R102, R93 ;  /* 0x000000668f517224 */ /* 0x000fe400078e025d */
[----:B------:R-:W-:-:S04]  /*26f0*/  IMAD.HI.U32 R93, R90, R104, RZ ;  /* 0x000000685a5d7227 */ /* 0x000fc800078e00ff */
[----:B------:R-:W-:Y:S02]  /*2700*/  IMAD.MOV R102, RZ, RZ, -R91 ;  /* 0x000000ffff667224 */ /* 0x000fe400078e0a5b */
[----:B------:R-:W-:Y:S02]  /*2710*/  @!P1 IMAD.IADD R146, R146, 0x1, -R143 ;  /* 0x0000000192929824 */ /* 0x000fe400078e0a8f */
[----:B------:R-:W-:Y:S01]  /*2720*/  IMAD.MOV R144, RZ, RZ, -R95 ;  /* 0x000000ffff907224 */ /* 0x000fe200078e0a5f */
[----:B------:R-:W-:Y:S01]  /*2730*/  LOP3.LUT R114, R114, 0x1e, RZ, 0xfc, !PT ;  /* 0x0000001e72727812 */ /* 0x000fe200078efcff */
[----:B------:R-:W-:Y:S02]  /*2740*/  IMAD.MOV R93, RZ, RZ, -R93 ;  /* 0x000000ffff5d7224 */ /* 0x000fe400078e0a5d */
[C---:B------:R-:W-:Y:S02]  /*2750*/  IMAD R105, R143.reuse, R102, R105 ;  /* 0x000000668f697224 */ /* 0x040fe400078e0269 */
[----:B------:R-:W-:Y:S01]  /*2760*/  @!P2 IMAD.MOV R100, RZ, RZ, -R100 ;  /* 0x000000ffff64a224 */ /* 0x000fe200078e0a64 */
[C---:B------:R-:W-:Y:S01]  /*2770*/  ISETP.GT.U32.AND P2, PT, R143.reuse, R146, PT ;  /* 0x000000928f00720c */ /* 0x040fe20003f44070 */
[C---:B------:R-:W-:Y:S01]  /*2780*/  IMAD R102, R143.reuse, R144, R101 ;  /* 0x000000908f667224 */ /* 0x040fe200078e0265 */
[----:B------:R-:W-:Y:S01]  /*2790*/  IABS R101, R113 ;  /* 0x0000007100657213 */ /* 0x000fe20000000000 */
[----:B------:R-:W-:Y:S01]  /*27a0*/  IMAD R104, R143, R93, R104 ;  /* 0x0000005d8f687224 */ /* 0x000fe200078e0268 */
[----:B------:R-:W-:-:S02]  /*27b0*/  IABS R95, R114 ;  /* 0x00000072005f7213 */ /* 0x000fc40000000000 */
[----:B------:R-:W-:Y:S01]  /*27c0*/  SEL R93, R103, R100, !P3 ;  /* 0x00000064675d7207 */ /* 0x000fe20005800000 */
[----:B------:R-:W-:Y:S01]  /*27d0*/  IMAD.HI.U32 R91, R90, R101, RZ ;  /* 0x000000655a5b7227 */ /* 0x000fe200078e00ff */
[----:B------:R-:W-:-:S03]  /*27e0*/  ISETP.GT.U32.AND P1, PT, R143, R105, PT ;  /* 0x000000698f00720c */ /* 0x000fc60003f24070 */
[----:B------:R-:W-:Y:S02]  /*27f0*/  IMAD.MOV.U32 R100, RZ, RZ, R95 ;  /* 0x000000ffff647224 */ /* 0x000fe400078e005f */
[----:B------:R-:W-:Y:S02]  /*2800*/  IMAD R93, R93, UR8, RZ ;  /* 0x000000085d5d7c24 */ /* 0x000fe4000f8e02ff */
[----:B------:R-:W-:Y:S02]  /*2810*/  IMAD.MOV R144, RZ, RZ, -R91 ;  /* 0x000000ffff907224 */ /* 0x000fe400078e0a5b */
[----:B------:R-:W-:-:S04]  /*2820*/  IMAD.HI.U32 R91, R90, R100, RZ ;  /* 0x000000645a5b7227 */ /* 0x000fc800078e00ff */
[----:B------:R-:W-:Y:S01]  /*2830*/  @!P2 IMAD.IADD R146, R146, 0x1, -R143 ;  /* 0x000000019292a824 */ /* 0x000fe200078e0a8f */
[----:B------:R-:W-:Y:S01]  /*2840*/  IADD3 R90, P2, PT, R93, R118, RZ ;  /* 0x000000765d5a7210 */ /* 0x000fe20007f5e0ff */
[----:B------:R-:W-:Y:S02]  /*2850*/  IMAD R101, R143, R144, R101 ;  /* 0x000000908f657224 */ /* 0x000fe400078e0265 */
[----:B------:R-:W-:Y:S01]  /*2860*/  IMAD.MOV R95, RZ, RZ, -R91 ;  /* 0x000000ffff5f7224 */ /* 0x000fe200078e0a5b */
[----:B------:R-:W-:Y:S01]  /*2870*/  LEA.HI.X.SX32 R91, R93, R119, 0x1, P2 ;  /* 0x000000775d5b7211 */ /* 0x000fe200010f0eff */
[----:B------:R-:W-:Y:S01]  /*2880*/  @!P1 IMAD.IADD R105, R105, 0x1, -R143 ;  /* 0x0000000169699824 */ /* 0x000fe200078e0a8f */
[C---:B------:R-:W-:Y:S02]  /*2890*/  ISETP.GT.U32.AND P1, PT, R143.reuse, R104, PT ;  /* 0x000000688f00720c */ /* 0x040fe40003f24070 */
[C---:B------:R-:W-:Y:S01]  /*28a0*/  ISETP.GT.U32.AND P2, PT, R143.reuse, R101, PT ;  /* 0x000000658f00720c */ /* 0x040fe20003f44070 */
[----:B------:R-:W-:-:S02]  /*28b0*/  IMAD R100, R143, R95, R100 ;  /* 0x0000005f8f647224 */ /* 0x000fc400078e0264 */
[----:B------:R-:W-:Y:S01]  /*28c0*/  @!P4 IMAD.MOV R146, RZ, RZ, -R146 ;  /* 0x000000ffff92c224 */ /* 0x000fe200078e0a92 */
[----:B------:R-:W-:-:S07]  /*28d0*/  ISETP.GT.U32.AND P4, PT, R143, R150, PT ;  /* 0x000000968f00720c */ /* 0x000fce0003f84070 */
[--C-:B------:R-:W-:Y:S01]  /*28e0*/  @!P1 IMAD.IADD R104, R104, 0x1, -R143.reuse ;  /* 0x0000000168689824 */ /* 0x100fe200078e0a8f */
[----:B------:R-:W-:Y:S01]  /*28f0*/  ISETP.GT.U32.AND P1, PT, R143, R100, PT ;  /* 0x000000648f00720c */ /* 0x000fe20003f24070 */
[--C-:B------:R-:W-:Y:S01]  /*2900*/  @!P2 IMAD.IADD R101, R101, 0x1, -R143.reuse ;  /* 0x000000016565a824 */ /* 0x100fe200078e0a8f */
[----:B------:R-:W-:Y:S02]  /*2910*/  ISETP.GE.AND P2, PT, R92, RZ, PT ;  /* 0x000000ff5c00720c */ /* 0x000fe40003f46270 */
[C---:B------:R-:W-:Y:S01]  /*2920*/  ISETP.GT.U32.AND P6, PT, R143.reuse, R81, PT ;  /* 0x000000518f00720c */ /* 0x040fe20003fc4070 */
[----:B------:R-:W-:Y:S01]  /*2930*/  @!P4 IMAD.IADD R150, R150, 0x1, -R143 ;  /* 0x000000019696c824 */ /* 0x000fe200078e0a8f */
[----:B------:R-:W-:-:S07]  /*2940*/  ISETP.GT.U32.AND P4, PT, R143, R108, PT ;  /* 0x0000006c8f00720c */ /* 0x000fce0003f84070 */
[--C-:B------:R-:W-:Y:S01]  /*2950*/  @!P1 IMAD.IADD R100, R100, 0x1, -R143.reuse ;  /* 0x0000000164649824 */ /* 0x100fe200078e0a8f */
[C---:B------:R-:W-:Y:S01]  /*2960*/  ISETP.GT.U32.AND P1, PT, R143.reuse, R109, PT ;  /* 0x0000006d8f00720c */ /* 0x040fe20003f24070 */
[----:B------:R-:W-:Y:S01]  /*2970*/  @!P2 IMAD.MOV R150, RZ, RZ, -R150 ;  /* 0x000000ffff96a224 */ /* 0x000fe200078e0a96 */
[----:B------:R-:W-:Y:S01]  /*2980*/  ISETP.GT.U32.AND P2, PT, R143, R106, PT ;  /* 0x0000006a8f00720c */ /* 0x000fe20003f44070 */
[--C-:B------:R-:W-:Y:S01]  /*2990*/  @!P6 IMAD.IADD R81, R81, 0x1, -R143.reuse ;  /* 0x000000015151e824 */ /* 0x100fe200078e0a8f */
[C---:B------:R-:W-:Y:S01]  /*29a0*/  ISETP.GT.U32.AND P6, PT, R143.reuse, R102, PT ;  /* 0x000000668f00720c */ /* 0x040fe20003fc4070 */
[----:B------:R-:W-:Y:S01]  /*29b0*/  @!P4 IMAD.IADD R108, R108, 0x1, -R143 ;  /* 0x000000016c6cc824 */ /* 0x000fe200078e0a8f */
[----:B------:R-:W-:-:S07]  /*29c0*/  ISETP.GT.U32.AND P4, PT, R143, R107, PT ;  /* 0x0000006b8f00720c */ /* 0x000fce0003f84070 */
[--C-:B------:R-:W-:Y:S01]  /*29d0*/  @!P1 IMAD.IADD R109, R109, 0x1, -R143.reuse ;  /* 0x000000016d6d9824 */ /* 0x100fe200078e0a8f */
[C---:B------:R-:W-:Y:S01]  /*29e0*/  ISETP.GT.U32.AND P1, PT, R143.reuse, R148, PT ;  /* 0x000000948f00720c */ /* 0x040fe20003f24070 */
[--C-:B------:R-:W-:Y:S01]  /*29f0*/  @!P2 IMAD.IADD R106, R106, 0x1, -R143.reuse ;  /* 0x000000016a6aa824 */ /* 0x100fe200078e0a8f */
[----:B------:R-:W-:Y:S02]  /*2a00*/  ISETP.GT.U32.AND P2, PT, R143, R105, PT ;  /* 0x000000698f00720c */ /* 0x000fe40003f44070 */
[C---:B------:R-:W-:Y:S01]  /*2a10*/  SEL R93, R103.reuse, R146, !P3 ;  /* 0x00000092675d7207 */ /* 0x040fe20005800000 */
[--C-:B------:R-:W-:Y:S01]  /*2a20*/  @!P6 IMAD.IADD R102, R102, 0x1, -R143.reuse ;  /* 0x000000016666e824 */ /* 0x100fe200078e0a8f */
[----:B------:R-:W-:Y:S01]  /*2a30*/  SEL R95, R103, R150, !P3 ;  /* 0x00000096675f7207 */ /* 0x000fe20005800000 */
[----:B------:R-:W-:Y:S02]  /*2a40*/  @!P4 IMAD.IADD R107, R107, 0x1, -R143 ;  /* 0x000000016b6bc824 */ /* 0x000fe400078e0a8f */
[----:B------:R-:W-:Y:S01]  /*2a50*/  IMAD R93, R93, UR8, RZ ;  /* 0x000000085d5d7c24 */ /* 0x000fe2000f8e02ff */
[----:B------:R-:W-:-:S03]  /*2a60*/  ISETP.GT.U32.AND P4, PT, R143, R81, PT ;  /* 0x000000518f00720c */ /* 0x000fc60003f84070 */
[--C-:B------:R-:W-:Y:S01]  /*2a70*/  @!P1 IMAD.IADD R148, R148, 0x1, -R143.reuse ;  /* 0x0000000194949824 */ /* 0x100fe200078e0a8f */
[----:B------:R-:W-:Y:S01]  /*2a80*/  ISETP.GE.AND P1, PT, R94, RZ, PT ;  /* 0x000000ff5e00720c */ /* 0x000fe20003f26270 */
[----:B------:R-:W-:Y:S01]  /*2a90*/  @!P2 IMAD.IADD R105, R105, 0x1, -R143 ;  /* 0x000000016969a824 */ /* 0x000fe200078e0a8f */
[----:B------:R-:W-:Y:S01]  /*2aa0*/  ISETP.GT.U32.AND P2, PT, R143, R102, PT ;  /* 0x000000668f00720c */ /* 0x000fe20003f44070 */
[----:B------:R-:W-:Y:S01]  /*2ab0*/  IMAD R95, R95, UR8, RZ ;  /* 0x000000085f5f7c24 */ /* 0x000fe2000f8e02ff */
[----:B------:R-:W-:-:S04]  /*2ac0*/  IADD3 R92, P6, PT, R93, R118, RZ ;  /* 0x000000765d5c7210 */ /* 0x000fc80007fde0ff */
[----:B------:R-:W-:Y:S02]  /*2ad0*/  LEA.HI.X.SX32 R93, R93, R119, 0x1, P6 ;  /* 0x000000775d5d7211 */ /* 0x000fe400030f0eff */
[----:B------:R-:W-:Y:S01]  /*2ae0*/  IADD3 R94, P6, PT, R95, R118, RZ ;  /* 0x000000765f5e7210 */ /* 0x000fe20007fde0ff */
[--C-:B------:R-:W-:Y:S01]  /*2af0*/  @!P4 IMAD.IADD R81, R81, 0x1, -R143.reuse ;  /* 0x000000015151c824 */ /* 0x100fe200078e0a8f */
[----:B------:R-:W-:Y:S01]  /*2b00*/  ISETP.GT.U32.AND P4, PT, R143, R101, PT ;  /* 0x000000658f00720c */ /* 0x000fe20003f84070 */
[----:B------:R-:W-:Y:S01]  /*2b10*/  @!P1 IMAD.MOV R148, RZ, RZ, -R148 ;  /* 0x000000ffff949224 */ /* 0x000fe200078e0a94 */
[----:B------:R-:W-:Y:S01]  /*2b20*/  LEA.HI.X.SX32 R95, R95, R119, 0x1, P6 ;  /* 0x000000775f5f7211 */ /* 0x000fe200030f0eff */
[----:B------:R-:W-:Y:S01]  /*2b30*/  @!P2 IMAD.IADD R102, R102, 0x1, -R143 ;  /* 0x000000016666a824 */ /* 0x000fe200078e0a8f */
[C---:B------:R-:W-:Y:S02]  /*2b40*/  ISETP.GT.U32.AND P6, PT, R143.reuse, R104, PT ;  /* 0x000000688f00720c */ /* 0x040fe40003fc4070 */
[----:B------:R-:W-:-:S02]  /*2b50*/  ISETP.GT.U32.AND P2, PT, R143, R100, PT ;  /* 0x000000648f00720c */ /* 0x000fc40003f44070 */
[----:B------:R-:W-:Y:S02]  /*2b60*/  ISETP.GE.AND P1, PT, R97, RZ, PT ;  /* 0x000000ff6100720c */ /* 0x000fe40003f26270 */
[----:B------:R-:W-:-:S05]  /*2b70*/  SEL R97, R103, R148, !P3 ;  /* 0x0000009467617207 */ /* 0x000fca0005800000 */
[----:B------:R-:W-:Y:S02]  /*2b80*/  IMAD R97, R97, UR8, RZ ;  /* 0x0000000861617c24 */ /* 0x000fe4000f8e02ff */
[--C-:B------:R-:W-:Y:S01]  /*2b90*/  @!P6 IMAD.IADD R104, R104, 0x1, -R143.reuse ;  /* 0x000000016868e824 */ /* 0x100fe200078e0a8f */
[----:B------:R-:W-:Y:S01]  /*2ba0*/  ISETP.GE.AND P6, PT, R96, RZ, PT ;  /* 0x000000ff6000720c */ /* 0x000fe20003fc6270 */
[--C-:B------:R-:W-:Y:S01]  /*2bb0*/  @!P4 IMAD.IADD R101, R101, 0x1, -R143.reuse ;  /* 0x000000016565c824 */ /* 0x100fe200078e0a8f */
[----:B------:R-:W-:Y:S01]  /*2bc0*/  IADD3 R96, P4, PT, R97, R118, RZ ;  /* 0x0000007661607210 */ /* 0x000fe20007f9e0ff */
[----:B------:R-:W-:Y:S01]  /*2bd0*/  @!P2 IMAD.IADD R100, R100, 0x1, -R143 ;  /* 0x000000016464a824 */ /* 0x000fe200078e0a8f */
[----:B------:R-:W-:Y:S02]  /*2be0*/  IADD3 R98, P2, PT, R115, R98, RZ ;  /* 0x0000006273627210 */ /* 0x000fe40007f5e0ff */
[----:B------:R-:W-:Y:S02]  /*2bf0*/  LEA.HI.X.SX32 R97, R97, R119, 0x1, P4 ;  /* 0x0000007761617211 */ /* 0x000fe400020f0eff */
[----:B------:R-:W-:-:S02]  /*2c00*/  LEA.HI.X.SX32 R99, R115, R99, 0x1, P2 ;  /* 0x0000006373637211 */ /* 0x000fc400010f0eff */
[----:B------:R-:W-:Y:S02]  /*2c10*/  ISETP.GE.AND P2, PT, R110, RZ, PT ;  /* 0x000000ff6e00720c */ /* 0x000fe40003f46270 */
[----:B------:R-:W-:Y:S01]  /*2c20*/  ISETP.GE.AND P4, PT, R111, RZ, PT ;  /* 0x000000ff6f00720c */ /* 0x000fe20003f86270 */
[----:B------:R-:W-:Y:S01]  /*2c30*/  @!P1 IMAD.MOV R109, RZ, RZ, -R109 ;  /* 0x000000ffff6d9224 */ /* 0x000fe200078e0a6d */
[----:B------:R-:W-:-:S09]  /*2c40*/  ISETP.GE.AND P1, PT, R116, RZ, PT ;  /* 0x000000ff7400720c */ /* 0x000fd20003f26270 */
[----:B------:R-:W-:Y:S01]  /*2c50*/  @!P2 IMAD.MOV R107, RZ, RZ, -R107 ;  /* 0x000000ffff6ba224 */ /* 0x000fe200078e0a6b */
[----:B------:R-:W-:Y:S01]  /*2c60*/  ISETP.GE.AND P2, PT, R117, RZ, PT ;  /* 0x000000ff7500720c */ /* 0x000fe20003f46270 */
[----:B------:R-:W-:Y:S01]  /*2c70*/  @!P4 IMAD.MOV R106, RZ, RZ, -R106 ;  /* 0x000000ffff6ac224 */ /* 0x000fe200078e0a6a */
[----:B------:R-:W-:Y:S01]  /*2c80*/  ISETP.GE.AND P4, PT, R141, RZ, PT ;  /* 0x000000ff8d00720c */ /* 0x000fe20003f86270 */
[----:B------:R-:W-:Y:S01]  /*2c90*/  @!P6 IMAD.MOV R108, RZ, RZ, -R108 ;  /* 0x000000ffff6ce224 */ /* 0x000fe200078e0a6c */
[----:B------:R-:W-:Y:S01]  /*2ca0*/  ISETP.GE.AND P6, PT, R114, RZ, PT ;  /* 0x000000ff7200720c */ /* 0x000fe20003fc6270 */
[----:B------:R-:W-:Y:S01]  /*2cb0*/  IMAD.MOV.U32 R110, RZ, RZ, R81 ;  /* 0x000000ffff6e7224 */ /* 0x000fe200078e0051 */
[----:B------:R-:W-:-:S07]  /*2cc0*/  LOP3.LUT R81, R43, 0x36, RZ, 0xfc, !PT ;  /* 0x000000362b517812 */ /* 0x000fce00078efcff */
[----:B------:R-:W-:Y:S01]  /*2cd0*/  @!P2 IMAD.MOV R105, RZ, RZ, -R105 ;  /* 0x000000ffff69a224 */ /* 0x000fe200078e0a69 */
[----:B------:R-:W-:Y:S01]  /*2ce0*/  ISETP.GE.AND P2, PT, R112, RZ, PT ;  /* 0x000000ff7000720c */ /* 0x000fe20003f46270 */
[----:B------:R-:W-:Y:S01]  /*2cf0*/  @!P4 IMAD.MOV R104, RZ, RZ, -R104 ;  /* 0x000000ffff68c224 */ /* 0x000fe200078e0a68 */
[----:B------:R-:W-:Y:S01]  /*2d00*/  ISETP.GE.AND P4, PT, R113, RZ, PT ;  /* 0x000000ff7100720c */ /* 0x000fe20003f86270 */
[----:B------:R-:W-:Y:S01]  /*2d10*/  @!P1 IMAD.MOV R110, RZ, RZ, -R110 ;  /* 0x000000ffff6e9224 */ /* 0x000fe200078e0a6e */
[----:B------:R-:W-:Y:S01]  /*2d20*/  PLOP3.LUT P1, PT, PT, PT, UP1, 0x80, 0x8 ;  /* 0x000000000008781c */ /* 0x000fe20003f2f018 */
[----:B------:R-:W-:-:S03]  /*2d30*/  @!P6 IMAD.MOV R100, RZ, RZ, -R100 ;  /* 0x000000ffff64e224 */ /* 0x000fc600078e0a64 */
[----:B------:R-:W-:Y:S02]  /*2d40*/  ISETP.LT.AND P1, PT, R81, UR18, P1 ;  /* 0x0000001251007c0c */ /* 0x000fe40008f21270 */
[C---:B------:R-:W-:Y:S02]  /*2d50*/  SEL R109, R103.reuse, R109, !P3 ;  /* 0x0000006d676d7207 */ /* 0x040fe40005800000 */
[C---:B------:R-:W-:Y:S01]  /*2d60*/  SEL R108, R103.reuse, R108, !P3 ;  /* 0x0000006c676c7207 */ /* 0x040fe20005800000 */
[----:B------:R-:W-:Y:S02]  /*2d70*/  @!P2 IMAD.MOV R102, RZ, RZ, -R102 ;  /* 0x000000ffff66a224 */ /* 0x000fe400078e0a66 */
[----:B------:R-:W-:Y:S01]  /*2d80*/  @!P4 IMAD.MOV R101, RZ, RZ, -R101 ;  /* 0x000000ffff65c224 */ /* 0x000fe200078e0a65 */
[----:B------:R-:W-:Y:S02]  /*2d90*/  PRMT R141, RZ, 0x7610, R141 ;  /* 0x00007610ff8d7816 */ /* 0x000fe4000000008d */
[----:B------:R-:W-:-:S02]  /*2da0*/  SEL R107, R103, R107, !P3 ;  /* 0x0000006b676b7207 */ /* 0x000fc40005800000 */
[C---:B------:R-:W-:Y:S02]  /*2db0*/  SEL R106, R103.reuse, R106, !P3 ;  /* 0x0000006a676a7207 */ /* 0x040fe40005800000 */
[C---:B------:R-:W-:Y:S01]  /*2dc0*/  SEL R110, R103.reuse, R110, !P3 ;  /* 0x0000006e676e7207 */ /* 0x040fe20005800000 */
[----:B------:R-:W5:Y:S01]  /*2dd0*/  @P1 LDG.E.U8 R141, desc[UR20][R98.64] ;  /* 0x00000014628d1981 */ /* 0x000f62000c1e1100 */
[C---:B------:R-:W-:Y:S02]  /*2de0*/  SEL R111, R103.reuse, R105, !P3 ;  /* 0x00000069676f7207 */ /* 0x040fe40005800000 */
[C---:B------:R-:W-:Y:S02]  /*2df0*/  SEL R113, R103.reuse, R104, !P3 ;  /* 0x0000006867717207 */ /* 0x040fe40005800000 */
[C---:B------:R-:W-:Y:S02]  /*2e00*/  SEL R115, R103.reuse, R102, !P3 ;  /* 0x0000006667737207 */ /* 0x040fe40005800000 */
[----:B------:R-:W-:Y:S01]  /*2e10*/  SEL R117, R103, R101, !P3 ;  /* 0x0000006567757207 */ /* 0x000fe20005800000 */
[----:B------:R-:W-:Y:S01]  /*2e20*/  IMAD R101, R109, UR8, RZ ;  /* 0x000000086d657c24 */ /* 0x000fe2000f8e02ff */
[----:B------:R-:W-:Y:S01]  /*2e30*/  SEL R143, R103, R100, !P3 ;  /* 0x00000064678f7207 */ /* 0x000fe20005800000 */
[----:B------:R-:W-:-:S02]  /*2e40*/  IMAD R103, R108, UR8, RZ ;  /* 0x000000086c677c24 */ /* 0x000fc4000f8e02ff */
[----:B------:R-:W-:Y:S01]  /*2e50*/  IMAD R105, R107, UR8, RZ ;  /* 0x000000086b697c24 */ /* 0x000fe2000f8e02ff */
[-C--:B------:R-:W-:Y:S01]  /*2e60*/  IADD3 R100, P1, PT, R101, R118.reuse, RZ ;  /* 0x0000007665647210 */ /* 0x080fe20007f3e0ff */
[----:B------:R-:W-:Y:S01]  /*2e70*/  IMAD R107, R106, UR8, RZ ;  /* 0x000000086a6b7c24 */ /* 0x000fe2000f8e02ff */
[----:B------:R-:W-:Y:S01]  /*2e80*/  IADD3 R102, P2, PT, R103, R118, RZ ;  /* 0x0000007667667210 */ /* 0x000fe20007f5e0ff */
[----:B------:R-:W-:Y:S01]  /*2e90*/  IMAD R109, R110, UR8, RZ ;  /* 0x000000086e6d7c24 */ /* 0x000fe2000f8e02ff */
[----:B------:R-:W-:-:S04]  /*2ea0*/  @!UP2 UIADD3 UR4, UPT, UPT, -UR6, 0x100000, URZ ;  /* 0x001000000604a890 */ /* 0x000fc8000fffe1ff */
[----:B------:R-:W-:Y:S02]  /*2eb0*/  @!UP2 USHF.L.U32 UR5, UR4, 0xb, URZ ;  /* 0x0000000b0405a899 */ /* 0x000fe400080006ff */
[----:B------:R-:W-:Y:S01]  /*2ec0*/  @!UP2 USHF.L.U32 UR4, UR4, 0x1, URZ ;  /* 0x000000010404a899 */ /* 0x000fe200080006ff */
[----:B------:R-:W-:Y:S01]  /*2ed0*/  IMAD R111, R111, UR8, RZ ;  /* 0x000000086f6f7c24 */ /* 0x000fe2000f8e02ff */
[-C--:B------:R-:W-:Y:S01]  /*2ee0*/  LEA.HI.X.SX32 R101, R101, R119.reuse, 0x1, P1 ;  /* 0x0000007765657211 */ /* 0x080fe200008f0eff */
[----:B------:R-:W-:Y:S01]  /*2ef0*/  IMAD R113, R113, UR8, RZ ;  /* 0x0000000871717c24 */ /* 0x000fe2000f8e02ff */
[-C--:B------:R-:W-:Y:S01]  /*2f00*/  LEA.HI.X.SX32 R103, R103, R119.reuse, 0x1, P2 ;  /* 0x0000007767677211 */ /* 0x080fe200010f0eff */
[----:B------:R-:W-:Y:S01]  /*2f10*/  IMAD R115, R115, UR8, RZ ;  /* 0x0000000873737c24 */ /* 0x000fe2000f8e02ff */
[-C--:B------:R-:W-:Y:S01]  /*2f20*/  IADD3 R104, P1, PT, R105, R118.reuse, RZ ;  /* 0x0000007669687210 */ /* 0x080fe20007f3e0ff */
[----:B------:R-:W-:Y:S01]  /*2f30*/  IMAD R117, R117, UR8, RZ ;  /* 0x0000000875757c24 */ /* 0x000fe2000f8e02ff */
[-C--:B------:R-:W-:Y:S01]  /*2f40*/  IADD3 R106, P2, PT, R107, R118.reuse, RZ ;  /* 0x000000766b6a7210 */ /* 0x080fe20007f5e0ff */
[----:B------:R-:W-:Y:S01]  /*2f50*/  IMAD R143, R143, UR8, RZ ;  /* 0x000000088f8f7c24 */ /* 0x000fe2000f8e02ff */
[----:B------:R-:W-:Y:S01]  /*2f60*/  IADD3 R108, P3, PT, R109, R118, RZ ;  /* 0x000000766d6c7210 */ /* 0x000fe20007f7e0ff */
[----:B------:R-:W-:Y:S01]  /*2f70*/  VOTEU.ALL UP1, P5 ;  /* 0x0000000000ff7886 */ /* 0x000fe20002820000 */
[----:B------:R-:W-:-:S02]  /*2f80*/  LEA.HI.X.SX32 R105, R105, R119, 0x1, P1 ;  /* 0x0000007769697211 */ /* 0x000fc400008f0eff */
[-C--:B------:R-:W-:Y:S02]  /*2f90*/  LEA.HI.X.SX32 R107, R107, R119.reuse, 0x1, P2 ;  /* 0x000000776b6b7211 */ /* 0x080fe400010f0eff */
[----:B------:R-:W-:Y:S01]  /*2fa0*/  LEA.HI.X.SX32 R109, R109, R119, 0x1, P3 ;  /* 0x000000776d6d7211 */ /* 0x000fe200018f0eff */
[----:B------:R0:W1:Y:S01]  /*2fb0*/  @!UP1 SYNCS.EXCH.64 URZ, [UR10+0x3008], UR4 ;  /* 0x003008040aff95b2 */ /* 0x0000620008000100 */
[-C--:B------:R-:W-:Y:S02]  /*2fc0*/  IADD3 R110, P1, PT, R111, R118.reuse, RZ ;  /* 0x000000766f6e7210 */ /* 0x080fe40007f3e0ff */
[-C--:B------:R-:W-:Y:S02]  /*2fd0*/  IADD3 R112, P2, PT, R113, R118.reuse, RZ ;  /* 0x0000007671707210 */ /* 0x080fe40007f5e0ff */
[-C--:B------:R-:W-:Y:S02]  /*2fe0*/  IADD3 R114, P3, PT, R115, R118.reuse, RZ ;  /* 0x0000007673727210 */ /* 0x080fe40007f7e0ff */
[----:B------:R-:W-:-:S02]  /*2ff0*/  IADD3 R116, P4, PT, R117, R118, RZ ;  /* 0x0000007675747210 */ /* 0x000fc40007f9e0ff */
[----:B------:R-:W-:Y:S02]  /*3000*/  IADD3 R118, P6, PT, R143, R118, RZ ;  /* 0x000000768f767210 */ /* 0x000fe40007fde0ff */
[-C--:B------:R-:W-:Y:S02]  /*3010*/  LEA.HI.X.SX32 R111, R111, R119.reuse, 0x1, P1 ;  /* 0x000000776f6f7211 */ /* 0x080fe400008f0eff */
[-C--:B------:R-:W-:Y:S02]  /*3020*/  LEA.HI.X.SX32 R113, R113, R119.reuse, 0x1, P2 ;  /* 0x0000007771717211 */ /* 0x080fe400010f0eff */
[-C--:B------:R-:W-:Y:S02]  /*3030*/  LEA.HI.X.SX32 R115, R115, R119.reuse, 0x1, P3 ;  /* 0x0000007773737211 */ /* 0x080fe400018f0eff */
[----:B------:R-:W-:Y:S01]  /*3040*/  LEA.HI.X.SX32 R117, R117, R119, 0x1, P4 ;  /* 0x0000007775757211 */ /* 0x000fe200020f0eff */
[----:B--2---:R2:W-:Y:S01]  /*3050*/  STS.U8 [R5+UR10], R152 ;  /* 0x0000009805007988 */ /* 0x0045e2000800000a */
[----:B------:R-:W-:-:S02]  /*3060*/  PRMT R140, RZ, 0x7610, R140 ;  /* 0x00007610ff8c7816 */ /* 0x000fc4000000008c */
[----:B------:R-:W-:Y:S01]  /*3070*/  PRMT R142, RZ, 0x7610, R142 ;  /* 0x00007610ff8e7816 */ /* 0x000fe2000000008e */
[----:B---3--:R3:W-:Y:S01]  /*3080*/  STS.U8 [R5+UR10+0x200], R154 ;  /* 0x0002009a05007988 */ /* 0x0087e2000800000a */
[----:B------:R-:W-:Y:S02]  /*3090*/  PRMT R144, RZ, 0x7610, R144 ;  /* 0x00007610ff907816 */ /* 0x000fe40000000090 */
[----:B------:R-:W-:Y:S01]  /*30a0*/  PRMT R146, RZ, 0x7610, R146 ;  /* 0x00007610ff927816 */ /* 0x000fe20000000092 */
[----:B------:R0:W-:Y:S01]  /*30b0*/  STS.U8 [R5+UR10+0xc00], R156 ;  /* 0x000c009c05007988 */ /* 0x0001e2000800000a */
[----:B------:R-:W-:Y:S02]  /*30c0*/  LEA.HI.X.SX32 R119, R143, R119, 0x1, P6 ;  /* 0x000000778f777211 */ /* 0x000fe400030f0eff */
[----:B------:R-:W-:Y:S01]  /*30d0*/  PRMT R137, RZ, 0x7610, R137 ;  /* 0x00007610ff897816 */ /* 0x000fe20000000089 */
[----:B------:R-:W5:Y:S01]  /*30e0*/  @P0 LDG.E.U8 R140, desc[UR20][R86.64] ;  /* 0x00000014568c0981 */ /* 0x000f62000c1e1100 */
[----:B------:R-:W-:-:S02]  /*30f0*/  PRMT R139, RZ, 0x7610, R139 ;  /* 0x00007610ff8b7816 */ /* 0x000fc4000000008b */
[----:B------:R-:W-:Y:S01]  /*3100*/  PRMT R143, RZ, 0x7610, R143 ;  /* 0x00007610ff8f7816 */ /* 0x000fe2000000008f */
[----:B------:R-:W5:Y:S01]  /*3110*/  @P0 LDG.E.U8 R142, desc[UR20][R88.64] ;  /* 0x00000014588e0981 */ /* 0x000f62000c1e1100 */
[----:B------:R-:W-:Y:S02]  /*3120*/  PRMT R145, RZ, 0x7610, R145 ;  /* 0x00007610ff917816 */ /* 0x000fe40000000091 */
[----:B------:R-:W-:Y:S01]  /*3130*/  PRMT R148, RZ, 0x7610, R148 ;  /* 0x00007610ff947816 */ /* 0x000fe20000000094 */
[----:B------:R-:W5:Y:S01]  /*3140*/  @P0 LDG.E.U8 R144, desc[UR20][R90.64] ;  /* 0x000000145a900981 */ /* 0x000f62000c1e1100 */
[----:B------:R-:W-:Y:S02]  /*3150*/  PRMT R150, RZ, 0x7610, R150 ;  /* 0x00007610ff967816 */ /* 0x000fe40000000096 */
[----:B--2---:R-:W-:Y:S01]  /*3160*/  PRMT R152, RZ, 0x7610, R152 ;  /* 0x00007610ff987816 */ /* 0x004fe20000000098 */
[----:B------:R-:W2:Y:S01]  /*3170*/  @P0 LDG.E.U8 R146, desc[UR20][R92.64] ;  /* 0x000000145c920981 */ /* 0x000ea2000c1e1100 */
[----:B---3--:R-:W-:-:S02]  /*3180*/  PRMT R154, RZ, 0x7610, R154 ;  /* 0x00007610ff9a7816 */ /* 0x008fc4000000009a */
[----:B------:R-:W-:Y:S01]  /*3190*/  PRMT R159, RZ, 0x7610, R159 ;  /* 0x00007610ff9f7816 */ /* 0x000fe2000000009f */
[----:B------:R-:W3:Y:S01]  /*31a0*/  @P0 LDG.E.U8 R137, desc[UR20][R94.64] ;  /* 0x000000145e890981 */ /* 0x000ee2000c1e1100 */
[----:B------:R-:W-:Y:S02]  /*31b0*/  PRMT R163, RZ, 0x7610, R163 ;  /* 0x00007610ffa37816 */ /* 0x000fe400000000a3 */
[----:B------:R-:W-:Y:S01]  /*31c0*/  PRMT R165, RZ, 0x7610, R165 ;  /* 0x00007610ffa57816 */ /* 0x000fe200000000a5 */
[----:B------:R-:W3:Y:S01]  /*31d0*/  @P0 LDG.E.U8 R139, desc[UR20][R96.64] ;  /* 0x00000014608b0981 */ /* 0x000ee2000c1e1100 */
[----:B0-----:R-:W-:-:S03]  /*31e0*/  PRMT R156, RZ, 0x7610, R156 ;  /* 0x00007610ff9c7816 */ /* 0x001fc6000000009c */
[----:B------:R-:W3:Y:S04]  /*31f0*/  @P0 LDG.E.U8 R143, desc[UR20][R108.64] ;  /* 0x000000146c8f0981 */ /* 0x000ee8000c1e1100 */
        /* <DEDUP_REMOVED lines=9> */
[----:B------:R0:W-:Y:S04]  /*3290*/  STS.U8 [R5+UR10+0x800], R120 ;  /* 0x0008007805007988 */ /* 0x0001e8000800000a */
[----:B----4-:R-:W-:Y:S01]  /*32a0*/  STS.U8 [R5+UR10+0x400], R162 ;  /* 0x000400a205007988 */ /* 0x010fe2000800000a */
[----:B0-----:R-:W-:-:S03]  /*32b0*/  LOP3.LUT R120, R5, 0x10, RZ, 0x3c, !PT ;  /* 0x0000001005787812 */ /* 0x001fc600078e3cff */
[----:B-----5:R-:W-:Y:S04]  /*32c0*/  STS.U8 [R5+UR10+0x600], R160 ;  /* 0x000600a005007988 */ /* 0x020fe8000800000a */
[----:B------:R-:W-:Y:S04]  /*32d0*/  STS.U8 [R5+UR10+0xa00], R158 ;  /* 0x000a009e05007988 */ /* 0x000fe8000800000a */
[----:B------:R0:W-:Y:S04]  /*32e0*/  STS.U8 [R5+UR10+0xe00], R122 ;  /* 0x000e007a05007988 */ /* 0x0001e8000800000a */
[----:B------:R4:W-:Y:S01]  /*32f0*/  STS.U8 [R120+UR10+0x80], R121 ;  /* 0x0000807978007988 */ /* 0x0009e2000800000a */
[----:B0-----:R-:W-:-:S02]  /*3300*/  LOP3.LUT R122, R5, 0x30, RZ, 0x3c, !PT ;  /* 0x00000030057a7812 */ /* 0x001fc400078e3cff */
[----:B----4-:R-:W-:Y:S01]  /*3310*/  LOP3.LUT R121, R5, 0x20, RZ, 0x3c, !PT ;  /* 0x0000002005797812 */ /* 0x010fe200078e3cff */
[----:B------:R0:W-:Y:S04]  /*3320*/  STS.U8 [R120+UR10+0x280], R161 ;  /* 0x000280a178007988 */ /* 0x0001e8000800000a */
        /* <DEDUP_REMOVED lines=20> */
[----:B------:R0:W-:Y:S01]  /*3470*/  STS.U8 [R122+UR10+0x980], R135 ;  /* 0x000980877a007988 */ /* 0x0001e2000800000a */
[----:B------:R-:W-:-:S04]  /*3480*/  ULOP3.LUT UP1, URZ, UR7, UR17, URZ, 0xfc, !UPT ;  /* 0x0000001107ff7292 */ /* 0x000fc8000f82fcff */
[----:B------:R-:W-:Y:S01]  /*3490*/  UISETP.LT.OR UP2, UPT, UR23, 0x40, UP1 ;  /* 0x000000401700788c */ /* 0x000fe20008f41670 */
[----:B------:R0:W-:Y:S01]  /*34a0*/  STS.U8 [R122+UR10+0xd80], R141 ;  /* 0x000d808d7a007988 */ /* 0x0001e2000800000a */
[----:B------:R-:W-:-:S03]  /*34b0*/  UISETP.GE.AND UP3, UPT, UR23, 0x80, UPT ;  /* 0x000000801700788c */ /* 0x000fc6000bf66270 */
[----:B------:R0:W-:Y:S04]  /*34c0*/  STS.U8 [R5+UR10+0x2000], R140 ;  /* 0x0020008c05007988 */ /* 0x0001e8000800000a */
[----:B------:R0:W-:Y:S04]  /*34d0*/  STS.U8 [R5+UR10+0x2200], R142 ;  /* 0x0022008e05007988 */ /* 0x0001e8000800000a */
[----:B------:R0:W-:Y:S04]  /*34e0*/  STS.U8 [R5+UR10+0x2400], R144 ;  /* 0x0024009005007988 */ /* 0x0001e8000800000a */
[----:B--2---:R0:W-:Y:S04]  /*34f0*/  STS.U8 [R5+UR10+0x2600], R146 ;  /* 0x0026009205007988 */ /* 0x0041e8000800000a */
[----:B---3--:R0:W-:Y:S04]  /*3500*/  STS.U8 [R120+UR10+0x2080], R137 ;  /* 0x0020808978007988 */ /* 0x0081e8000800000a */
        /* <DEDUP_REMOVED lines=11> */
[----:B-1----:R1:W-:Y:S06]  /*35c0*/  MEMBAR.ALL.CTA ;  /* 0x0000000000007992 */ /* 0x0023ec0000008000 */
[----:B-1----:R-:W1:Y:S02]  /*35d0*/  FENCE.VIEW.ASYNC.S ;  /* 0x00000000000073c6 */ /* 0x002e640000000000 */
[----:B-1----:R-:W-:Y:S06]  /*35e0*/  BAR.SYNC.DEFER_BLOCKING 0x0 ;  /* 0x0000000000007b1d */ /* 0x002fec0000010000 */
[----:B------:R-:W-:-:S00]  /*35f0*/  MEMBAR.ALL.CTA ;  /* 0x0000000000007992 */ /* 0x000fc00000008000 */
[----:B------:R-:W-:Y:S06]  /*3600*/  MEMBAR.ALL.GPU ;  /* 0x0000000000007992 */ /* 0x000fec000000a000 */
[----:B------:R-:W-:-:S00]  /*3610*/  ERRBAR ;  /* 0x00000000000079ab */ /* 0x000fc00000000000 */
[----:B------:R-:W-:Y:S08]  /*3620*/  CGAERRBAR ;  /* 0x00000000000075ab */ /* 0x000ff00000000000 */
[----:B------:R-:W-:Y:S06]  /*3630*/  UCGABAR_ARV ;  /* 0x00000000000079c7 */ /* 0x000fec0008000000 */
[----:B------:R-:W-:Y:S01]  /*3640*/  UCGABAR_WAIT ;  /* 0x0000000000007dc7 */ /* 0x000fe20008000000 */
[----:B------:R-:W-:Y:S01]  /*3650*/  CCTL.IVALL ;  /* 0x00000000ff00798f */ /* 0x000fe20002000000 */
[----:B0-----:R-:W-:Y:S05]  /*3660*/  BRA.U UP2, `(.L_x_12) ;  /* 0x0000000102607547 */ /* 0x001fea000b800000 */
[----:B------:R-:W-:Y:S02]  /*3670*/  UIADD3 UR4, UPT, UPT, UR10, 0x2000, URZ ;  /* 0x000020000a047890 */ /* 0x000fe4000fffe0ff */
[----:B------:R-:W-:Y:S02]  /*3680*/  USHF.R.U32.HI UR5, URZ, 0x4, UR10 ;  /* 0x00000004ff057899 */ /* 0x000fe4000801160a */
[----:B------:R-:W-:Y:S02]  /*3690*/  USHF.R.U32.HI UR6, URZ, 0x4, UR4 ;  /* 0x00000004ff067899 */ /* 0x000fe40008011604 */
[----:B------:R-:W-:Y:S02]  /*36a0*/  USGXT.U32 UR4, UR5, 0xe ;  /* 0x0000000e0504789a */ /* 0x000fe40008000000 */
[----:B------:R-:W-:Y:S01]  /*36b0*/  USGXT.U32 UR6, UR6, 0xe ;  /* 0x0000000e0606789a */ /* 0x000fe20008000000 */
[----:B------:R-:W-:Y:S01]  /*36c0*/  UMOV UR8, 0xffffff80 ;  /* 0xffffff8000087882 */ /* 0x000fe20000000000 */
[----:B------:R-:W-:Y:S01]  /*36d0*/  UMOV UR9, 0x7fffbfdf ;  /* 0x7fffbfdf00097882 */ /* 0x000fe20000000000 */
[----:B------:R-:W-:Y:S01]  /*36e0*/  UMOV UR12, 0xfffffffe ;  /* 0xfffffffe000c7882 */ /* 0x000fe20000000000 */
[----:B------:R-:W-:Y:S01]  /*36f0*/  UMOV UR13, 0x7fffbfdf ;  /* 0x7fffbfdf000d7882 */ /* 0x000fe20000000000 */
[----:B------:R-:W-:Y:S01]  /*3700*/  UMOV UR5, URZ ;  /* 0x000000ff00057c82 */ /* 0x000fe20008000000 */
[----:B------:R-:W-:Y:S01]  /*3710*/  UMOV UR7, URZ ;  /* 0x000000ff00077c82 */ /* 0x000fe20008000000 */
[----:B------:R-:W-:-:S02]  /*3720*/  UIADD3.64 UR8, UPT, UPT, UR4, -UR8, URZ ;  /* 0x8000000804087297 */ /* 0x000fc4000fffe0ff */
[----:B------:R-:W-:Y:S01]  /*3730*/  UIADD3.64 UR12, UPT, UPT, UR6, -UR12, URZ ;  /* 0x8000000c060c7297 */ /* 0x000fe2000fffe0ff */
[----:B------:R-:W-:Y:S01]  /*3740*/  UMOV UR14, 0x0 ;  /* 0x00000000000e7882 */ /* 0x000fe20000000000 */
[----:B------:R-:W-:Y:S01]  /*3750*/  UMOV UR15, 0x8108010 ;  /* 0x08108010000f7882 */ /* 0x000fe20000000000 */
[----:B------:R-:W-:Y:S01]  /*3760*/  UMOV UR5, 0x80004020 ;  /* 0x8000402000057882 */ /* 0x000fe20000000000 */
[----:B------:R-:W-:Y:S01]  /*3770*/  UMOV UR7, 0x80004020 ;  /* 0x8000402000077882 */ /* 0x000fe20000000000 */
[----:B------:R-:W-:Y:S01]  /*3780*/  UMOV UR24, 0x0 ;  /* 0x0000000000187882 */ /* 0x000fe20000000000 */
[----:B------:R-:W-:Y:S01]  /*3790*/  UMOV UR25, 0x8108010 ;  /* 0x0810801000197882 */ /* 0x000fe20000000000 */
[----:B------:R-:W-:Y:S01]  /*37a0*/  UMOV UR17, 0x3 ;  /* 0x0000000300117882 */ /* 0x000fe20000000000 */
[----:B------:R0:W-:Y:S01]  /*37b0*/  UTCQMMA.2CTA gdesc[UR4], gdesc[UR6], tmem[UR22], tmem[UR14], idesc[UR15], !UPT ;  /* 0x00ff0e06040075ea */ /* 0x0001e2000fa00316 */
[----:B------:R0:W-:Y:S01]  /*37c0*/  UTCQMMA.2CTA gdesc[UR8], gdesc[UR12], tmem[UR22], tmem[UR24], idesc[UR25], UPT ;  /* 0x00ff180c080075ea */ /* 0x0001e2000ba00316 */
[----:B------:R0:W-:Y:S01]  /*37d0*/  UTCBAR.2CTA.MULTICAST [UR16], URZ, UR17 ;  /* 0x000000ff100073e9 */ /* 0x0001e20008200811 */
[----:B------:R-:W-:Y:S01]  /*37e0*/  NOP ;  /* 0x0000000000007918 */ /* 0x000fe20000000000 */
.L_x_12:
[----:B0-----:R-:W-:Y:S01]  /*37f0*/  UMOV UR4, URZ ;  /* 0x000000ff00047c82 */ /* 0x001fe20008000000 */
[----:B------:R-:W-:Y:S05]  /*3800*/  BRA.U !UP3, `(.L_x_13) ;  /* 0x000000150be87547 */ /* 0x000fea000b800000 */
[----:B------:R-:W-:Y:S01]  /*3810*/  USHF.R.S32.HI UR4, URZ, 0x1f, UR23 ;  /* 0x0000001fff047899 */ /* 0x000fe20008011417 */
[----:B------:R-:W-:Y:S01]  /*3820*/  IMAD.SHL.U32 R123, R84, 0x40, RZ ;  /* 0x00000040547b7824 */ /* 0x000fe200078e00ff */
[----:B------:R-:W-:Y:S01]  /*3830*/  UIADD3 UR5, UPT, UPT, UR10, 0x1000, URZ ;  /* 0x000010000a057890 */ /* 0x000fe2000fffe0ff */
[----:B------:R-:W-:Y:S01]  /*3840*/  IMAD.SHL.U32 R125, R85, 0x40, RZ ;  /* 0x00000040557d7824 */ /* 0x000fe200078e00ff */
[----:B------:R-:W-:Y:S01]  /*3850*/  ULEA.HI UR4, UR4, UR23, URZ, 0x6 ;  /* 0x0000001704047291 */ /* 0x000fe2000f8f30ff */
[----:B------:R-:W-:Y:S01]  /*3860*/  IMAD.MOV.U32 R84, RZ, RZ, RZ ;  /* 0x000000ffff547224 */ /* 0x000fe200078e00ff */
[----:B------:R-:W-:Y:S01]  /*3870*/  UIADD3 UR6, UPT, UPT, UR10, 0x2800, URZ ;  /* 0x000028000a067890 */ /* 0x000fe2000fffe0ff */
[----:B------:R-:W-:Y:S01]  /*3880*/  SHF.R.S32.HI R124, RZ, 0x1f, R123 ;  /* 0x0000001fff7c7819 */ /* 0x000fe2000001147b */
[----:B------:R-:W-:Y:S01]  /*3890*/  USHF.R.S32.HI UR4, URZ, 0x6, UR4 ;  /* 0x00000006ff047899 */ /* 0x000fe20008011404 */
[----:B------:R-:W-:Y:S01]  /*38a0*/  SHF.R.S32.HI R126, RZ, 0x1f, R125 ;  /* 0x0000001fff7e7819 */ /* 0x000fe2000001147d */
[----:B------:R-:W-:-:S02]  /*38b0*/  USHF.R.U32.HI UR5, URZ, 0x4, UR5 ;  /* 0x00000004ff057899 */ /* 0x000fc40008011605 */
[----:B------:R-:W-:Y:S02]  /*38c0*/  USHF.R.U32.HI UR8, URZ, 0x4, UR6 ;  /* 0x00000004ff087899 */ /* 0x000fe40008011606 */
[----:B------:R-:W-:Y:S02]  /*38d0*/  UISETP.LT.AND UP2, UPT, UR4, 0x2, UPT ;  /* 0x000000020400788c */ /* 0x000fe4000bf41270 */
[----:B------:R-:W-:Y:S02]  /*38e0*/  USGXT.U32 UR6, UR5, 0xe ;  /* 0x0000000e0506789a */ /* 0x000fe40008000000 */
[----:B------:R-:W-:Y:S02]  /*38f0*/  USGXT.U32 UR8, UR8, 0xe ;  /* 0x0000000e0808789a */ /* 0x000fe40008000000 */
[----:B------:R-:W-:Y:S01]  /*3900*/  USEL UR4, UR4, 0x2, !UP2 ;  /* 0x0000000204047887 */ /* 0x000fe2000d000000 */
[----:B------:R-:W-:Y:S01]  /*3910*/  UMOV UR12, 0xffffff80 ;  /* 0xffffff80000c7882 */ /* 0x000fe20000000000 */
[----:B------:R-:W-:Y:S01]  /*3920*/  UMOV UR13, 0x7fffbfdf ;  /* 0x7fffbfdf000d7882 */ /* 0x000fe20000000000 */
[----:B------:R-:W-:Y:S01]  /*3930*/  UMOV UR14, 0xfffffffe ;  /* 0xfffffffe000e7882 */ /* 0x000fe20000000000 */
[----:B------:R-:W-:Y:S01]  /*3940*/  UMOV UR15, 0x7fffbfdf ;  /* 0x7fffbfdf000f7882 */ /* 0x000fe20000000000 */
[----:B------:R-:W-:Y:S01]  /*3950*/  UMOV UR7, URZ ;  /* 0x000000ff00077c82 */ /* 0x000fe20008000000 */
[----:B------:R-:W-:Y:S01]  /*3960*/  UMOV UR9, URZ ;  /* 0x000000ff00097c82 */ /* 0x000fe20008000000 */
[----:B------:R-:W-:-:S02]  /*3970*/  UIADD3 UR18, UPT, UPT, UR18, -0x40, URZ ;  /* 0xffffffc012127890 */ /* 0x000fc4000fffe0ff */
[----:B------:R-:W-:Y:S02]  /*3980*/  UIADD3.64 UR12, UPT, UPT, UR6, -UR12, URZ ;  /* 0x8000000c060c7297 */ /* 0x000fe4000fffe0ff */
[----:B------:R-:W-:Y:S02]  /*3990*/  UIADD3.64 UR14, UPT, UPT, UR8, -UR14, URZ ;  /* 0x8000000e080e7297 */ /* 0x000fe4000fffe0ff */
[----:B------:R-:W-:Y:S01]  /*39a0*/  UIADD3 UR17, UPT, UPT, UR4, -0x1, URZ ;  /* 0xffffffff04117890 */ /* 0x000fe2000fffe0ff */
[----:B------:R-:W-:Y:S01]  /*39b0*/  UMOV UR19, 0x1 ;  /* 0x0000000100137882 */ /* 0x000fe20000000000 */
[----:B------:R-:W-:-:S10]  /*39c0*/  UMOV UR5, URZ ;  /* 0x000000ff00057c82 */ /* 0x000fd40008000000 */
.L_x_16:
[C---:B------:R-:W-:Y:S01]  /*39d0*/  IADD3 R114, P3, PT, R125.reuse, R114, RZ ;  /* 0x000000727d727210 */ /* 0x040fe20007f7e0ff */
[----:B------:R-:W-:Y:S01]  /*39e0*/  IMAD.U32 R84, R84, -0x80000000, RZ ;  /* 0x8000000054547824 */ /* 0x000fe200078e00ff */
[C---:B------:R-:W-:Y:S02]  /*39f0*/  IADD3 R116, P2, PT, R125.reuse, R116, RZ ;  /* 0x000000747d747210 */ /* 0x040fe40007f5e0ff */
[C---:B------:R-:W-:Y:S01]  /*3a00*/  IADD3 R118, P4, PT, R125.reuse, R118, RZ ;  /* 0x000000767d767210 */ /* 0x040fe20007f9e0ff */
[C---:B------:R-:W-:Y:S01]  /*3a10*/  IMAD.X R115, R126.reuse, 0x1, R115, P3 ;  /* 0x000000017e737824 */ /* 0x040fe200018e0673 */
        /* <DEDUP_REMOVED lines=16> */
[----:B------:R-:W-:Y:S01]  /*3b20*/  IADD3 R106, P4, PT, R125, R106, RZ ;  /* 0x0000006a7d6a7210 */ /* 0x000fe20007f9e0ff */
[C---:B------:R-:W-:Y:S01]  /*3b30*/  IMAD.X R95, R126.reuse, 0x1, R95, P3 ;  /* 0x000000017e5f7824 */ /* 0x040fe200018e065f */
[----:B------:R-:W-:Y:S01]  /*3b40*/  IADD3 R54, P3, PT, R123, R54, RZ ;  /* 0x000000367b367210 */ /* 0x000fe20007f7e0ff */
[C---:B------:R-:W-:Y:S01]  /*3b50*/  IMAD.X R105, R126.reuse, 0x1, R105, P2 ;  /* 0x000000017e697824 */ /* 0x040fe200010e0669 */
[C---:B------:R-:W-:Y:S01]  /*3b60*/  IADD3 R88, P6, PT, R125.reuse, R88, RZ ;  /* 0x000000587d587210 */ /* 0x040fe20007fde0ff */
[----:B------:R-:W-:Y:S01]  /*3b70*/  IMAD.X R107, R126, 0x1, R107, P4 ;  /* 0x000000017e6b7824 */ /* 0x000fe200020e066b */
[----:B------:R-:W-:Y:S01]  /*3b80*/  IADD3 R100, P2, PT, R125, R100, RZ ;  /* 0x000000647d647210 */ /* 0x000fe20007f5e0ff */
[----:B------:R-:W-:Y:S01]  /*3b90*/  IMAD.X R55, R124, 0x1, R55, P3 ;  /* 0x000000017c377824 */ /* 0x000fe200018e0637 */
[----:B------:R-:W-:Y:S01]  /*3ba0*/  IADD3 R50, P3, PT, R123, R50, RZ ;  /* 0x000000327b327210 */ /* 0x000fe20007f7e0ff */
[C---:B------:R-:W-:Y:S01]  /*3bb0*/  IMAD.X R89, R126.reuse, 0x1, R89, P6 ;  /* 0x000000017e597824 */ /* 0x040fe200030e0659 */
[C---:B------:R-:W-:Y:S01]  /*3bc0*/  IADD3 R102, P4, PT, R125.reuse, R102, RZ ;  /* 0x000000667d667210 */ /* 0x040fe20007f9e0ff */
[----:B------:R-:W-:Y:S01]  /*3bd0*/  IMAD.X R101, R126, 0x1, R101, P2 ;  /* 0x000000017e657824 */ /* 0x000fe200010e0665 */
[----:B------:R-:W-:Y:S01]  /*3be0*/  IADD3 R86, P6, PT, R125, R86, RZ ;  /* 0x000000567d567210 */ /* 0x000fe20007fde0ff */
[----:B------:R-:W-:Y:S01]  /*3bf0*/  IMAD.X R51, R124, 0x1, R51, P3 ;  /* 0x000000017c337824 */ /* 0x000fe200018e0633 */
[C---:B------:R-:W-:Y:S01]  /*3c00*/  IADD3 R46, P3, PT, R123.reuse, R46, RZ ;  /* 0x0000002e7b2e7210 */ /* 0x040fe20007f7e0ff */
[C---:B------:R-:W-:Y:S01]  /*3c10*/  IMAD.X R103, R126.reuse, 0x1, R103, P4 ;  /* 0x000000017e677824 */ /* 0x040fe200020e0667 */
[C---:B------:R-:W-:Y:S01]  /*3c20*/  IADD3 R68, P2, PT, R123.reuse, R68, RZ ;  /* 0x000000447b447210 */ /* 0x040fe20007f5e0ff */
[----:B------:R-:W-:Y:S01]  /*3c30*/  IMAD.X R87, R126, 0x1, R87, P6 ;  /* 0x000000017e577824 */ /* 0x000fe200030e0657 */
        /* <DEDUP_REMOVED lines=16> */
[----:B------:R-:W0:Y:S01]  /*3d40*/  SYNCS.PHASECHK.TRANS64.TRYWAIT P3, [UR16], R84 ;  /* 0x00000054ff0075a7 */ /* 0x000e220008061110 */
[C---:B------:R-:W-:Y:S01]  /*3d50*/  IMAD.X R65, R124.reuse, 0x1, R65, P2 ;  /* 0x000000017c417824 */ /* 0x040fe200010e0641 */
[C---:B------:R-:W-:Y:S01]  /*3d60*/  IADD3 R28, P6, PT, R123.reuse, R28, RZ ;  /* 0x0000001c7b1c7210 */ /* 0x040fe20007fde0ff */
[----:B------:R-:W-:Y:S01]  /*3d70*/  IMAD.X R77, R124, 0x1, R77, P4 ;  /* 0x000000017c4d7824 */ /* 0x000fe200020e064d */
[----:B------:R-:W-:-:S02]  /*3d80*/  IADD3 R58, P2, PT, R123, R58, RZ ;  /* 0x0000003a7b3a7210 */ /* 0x000fc40007f5e0ff */
        /* <DEDUP_REMOVED lines=32> */
[C---:B------:R-:W-:Y:S01]  /*3f90*/  LOP3.LUT R85, R43.reuse, 0x8, RZ, 0xfc, !PT ;  /* 0x000000082b557812 */ /* 0x040fe200078efcff */
[C---:B------:R-:W-:Y:S01]  /*3fa0*/  IMAD.X R31, R124.reuse, 0x1, R31, P2 ;  /* 0x000000017c1f7824 */ /* 0x040fe200010e061f */
[----:B------:R-:W-:Y:S01]  /*3fb0*/  LOP3.LUT R127, R43, 0x10, RZ, 0xfc, !PT ;  /* 0x000000102b7f7812 */ /* 0x000fe200078efcff */
[----:B------:R-:W-:Y:S01]  /*3fc0*/  IMAD.X R61, R124, 0x1, R61, P4 ;  /* 0x000000017c3d7824 */ /* 0x000fe200020e063d */
[----:B------:R-:W-:-:S02]  /*3fd0*/  IADD3 R16, P6, PT, R123, R16, RZ ;  /* 0x000000107b107210 */ /* 0x000fc40007fde0ff */
[----:B------:R-:W-:Y:S02]  /*3fe0*/  IADD3 R6, P2, PT, R123, R6, RZ ;  /* 0x000000067b067210 */ /* 0x000fe40007f5e0ff */
[----:B------:R-:W-:Y:S01]  /*3ff0*/  ISETP.GE.AND P0, PT, R85, UR18, PT ;  /* 0x0000001255007c0c */ /* 0x000fe2000bf06270 */
[C---:B------:R-:W-:Y:S01]  /*4000*/  IMAD.X R17, R124.reuse, 0x1, R17, P6 ;  /* 0x000000017c117824 */ /* 0x040fe200030e0611 */
[----:B------:R-:W-:Y:S01]  /*4010*/  ISETP.GE.AND P1, PT, R127, UR18, PT ;  /* 0x000000127f007c0c */ /* 0x000fe2000bf26270 */
[----:B------:R-:W-:Y:S01]  /*4020*/  IMAD.X R7, R124, 0x1, R7, P2 ;  /* 0x000000017c077824 */ /* 0x000fe200010e0607 */
[----:B------:R-:W-:Y:S02]  /*4030*/  ISETP.GE.AND P4, PT, R43, UR18, PT ;  /* 0x000000122b007c0c */ /* 0x000fe4000bf86270 */
[----:B------:R-:W-:Y:S01]  /*4040*/  PRMT R164, RZ, 0x7610, R164 ;  /* 0x00007610ffa47816 */ /* 0x000fe200000000a4 */
[----:B0-----:R-:W-:Y:S10]  /*4050*/  @!P3 BRA `(.L_x_14) ;  /* 0x000000280008b947 */ /* 0x001ff40003800000 */
.L_x_24:
[C---:B------:R-:W-:Y:S01]  /*4060*/  LOP3.LUT R84, R43.reuse, 0x18, RZ, 0xfc, !PT ;  /* 0x000000182b547812 */ /* 0x040fe200078efcff */
[----:B------:R-:W2:Y:S01]  /*4070*/  @!P4 LDG.E.U8 R164, desc[UR20][R6.64] ;  /* 0x0000001406a4c981 */ /* 0x000ea2000c1e1100 */
[----:B------:R-:W-:Y:S02]  /*4080*/  PRMT R162, RZ, 0x7610, R162 ;  /* 0x00007610ffa27816 */ /* 0x000fe400000000a2 */
[----:B------:R-:W-:Y:S02]  /*4090*/  ISETP.GE.AND P2, PT, R84, UR18, PT ;  /* 0x0000001254007c0c */ /* 0x000fe4000bf46270 */
[----:B------:R-:W-:Y:S02]  /*40a0*/  LOP3.LUT R84, R43, 0x20, RZ, 0xfc, !PT ;  /* 0x000000202b547812 */ /* 0x000fe400078efcff */
[----:B------:R-:W3:Y:S01]  /*40b0*/  @!P0 LDG.E.U8 R162, desc[UR20][R8.64] ;  /* 0x0000001408a28981 */ /* 0x000ee2000c1e1100 */
[----:B------:R-:W-:Y:S02]  /*40c0*/  PRMT R160, RZ, 0x7610, R160 ;  /* 0x00007610ffa07816 */ /* 0x000fe400000000a0 */
[----:B------:R-:W-:-:S02]  /*40d0*/  ISETP.GE.AND P0, PT, R84, UR18, PT ;  /* 0x0000001254007c0c */ /* 0x000fc4000bf06270 */
[----:B------:R-:W-:Y:S02]  /*40e0*/  PRMT R152, RZ, 0x7610, R152 ;  /* 0x00007610ff987816 */ /* 0x000fe40000000098 */
[----:B------:R-:W4:Y:S01]  /*40f0*/  @!P1 LDG.E.U8 R160, desc[UR20][R10.64] ;  /* 0x000000140aa09981 */ /* 0x000f22000c1e1100 */
[----:B------:R-:W-:Y:S02]  /*4100*/  ISETP.GE.AND P1, PT, R24, UR18, PT ;  /* 0x0000001218007c0c */ /* 0x000fe4000bf26270 */
[----:B------:R-:W-:Y:S01]  /*4110*/  PRMT R154, RZ, 0x7610, R154 ;  /* 0x00007610ff9a7816 */ /* 0x000fe2000000009a */
[----:B------:R-:W5:Y:S01]  /*4120*/  @!P2 LDG.E.U8 R152, desc[UR20][R12.64] ;  /* 0x000000140c98a981 */ /* 0x000f62000c1e1100 */
[----:B------:R-:W-:Y:S02]  /*4130*/  LOP3.LUT R84, R43, 0x2, RZ, 0xfc, !PT ;  /* 0x000000022b547812 */ /* 0x000fe400078efcff */
[----:B------:R-:W-:Y:S02]  /*4140*/  ISETP.GE.AND P2, PT, R25, UR18, PT ;  /* 0x0000001219007c0c */ /* 0x000fe4000bf46270 */
[----:B------:R-:W5:Y:S01]  /*4150*/  @!P0 LDG.E.U8 R154, desc[UR20][R14.64] ;  /* 0x000000140e9a8981 */ /* 0x000f62000c1e1100 */
[----:B------:R-:W-:-:S02]  /*4160*/  PRMT R156, RZ, 0x7610, R156 ;  /* 0x00007610ff9c7816 */ /* 0x000fc4000000009c */
[----:B------:R-:W-:Y:S02]  /*4170*/  ISETP.GE.AND P3, PT, R30, UR18, PT ;  /* 0x000000121e007c0c */ /* 0x000fe4000bf66270 */
[----:B------:R-:W-:Y:S02]  /*4180*/  ISETP.GE.AND P0, PT, R84, UR18, PT ;  /* 0x0000001254007c0c */ /* 0x000fe4000bf06270 */
[----:B------:R-:W-:Y:S01]  /*4190*/  LOP3.LUT R85, R43, 0xa, RZ, 0xfc, !PT ;  /* 0x0000000a2b557812 */ /* 0x000fe200078efcff */
[----:B------:R-:W5:Y:S01]  /*41a0*/  @!P1 LDG.E.U8 R156, desc[UR20][R28.64] ;  /* 0x000000141c9c9981 */ /* 0x000f62000c1e1100 */
[----:B------:R-:W-:Y:S02]  /*41b0*/  PRMT R158, RZ, 0x7610, R158 ;  /* 0x00007610ff9e7816 */ /* 0x000fe4000000009e */
[----:B------:R-:W-:Y:S02]  /*41c0*/  PRMT R84, RZ, 0x7610, R84 ;  /* 0x00007610ff547816 */ /* 0x000fe40000000054 */
[----:B------:R-:W-:-:S02]  /*41d0*/  ISETP.GE.AND P1, PT, R85, UR18, PT ;  /* 0x0000001255007c0c */ /* 0x000fc4000bf26270 */
[----:B------:R-:W-:Y:S01]  /*41e0*/  PRMT R85, RZ, 0x7610, R85 ;  /* 0x00007610ff557816 */ /* 0x000fe20000000055 */
[----:B------:R-:W5:Y:S04]  /*41f0*/  @!P2 LDG.E.U8 R158, desc[UR20][R32.64] ;  /* 0x00000014209ea981 */ /* 0x000f68000c1e1100 */
[----:B------:R-:W5:Y:S01]  /*4200*/  @!P3 LDG.E.U8 R84, desc[UR20][R34.64] ;  /* 0x000000142254b981 */ /* 0x000f62000c1e1100 */
[----:B------:R-:W-:-:S03]  /*4210*/  LOP3.LUT R127, R43, 0x12, RZ, 0xfc, !PT ;  /* 0x000000122b7f7812 */ /* 0x000fc600078efcff */
[----:B------:R-:W5:Y:S01]  /*4220*/  @!P0 LDG.E.U8 R85, desc[UR20][R16.64] ;  /* 0x0000001410558981 */ /* 0x000f62000c1e1100 */
[----:B------:R-:W-:Y:S02]  /*4230*/  ISETP.GE.AND P2, PT, R127, UR18, PT ;  /* 0x000000127f007c0c */ /* 0x000fe4000bf46270 */
[----:B------:R-:W-:Y:S02]  /*4240*/  PRMT R165, RZ, 0x7610, R165 ;  /* 0x00007610ffa57816 */ /* 0x000fe400000000a5 */
[----:B------:R-:W-:-:S04]  /*4250*/  PRMT R163, RZ, 0x7610, R163 ;  /* 0x00007610ffa37816 */ /* 0x000fc800000000a3 */
[----:B------:R-:W5:Y:S05]  /*4260*/  @!P1 LDG.E.U8 R165, desc[UR20][R18.64] ;  /* 0x0000001412a59981 */ /* 0x000f6a000c1e1100 */
[----:B------:R-:W5:Y:S01]  /*4270*/  @!P2 LDG.E.U8 R163, desc[UR20][R20.64] ;  /* 0x0000001414a3a981 */ /* 0x000f62000c1e1100 */
[----:B------:R-:W-:-:S04]  /*4280*/  LOP3.LUT R127, R43, 0x1a, RZ, 0xfc, !PT ;  /* 0x0000001a2b7f7812 */ /* 0x000fc800078efcff */
[----:B------:R-:W-:Y:S02]  /*4290*/  ISETP.GE.AND P0, PT, R127, UR18, PT ;  /* 0x000000127f007c0c */ /* 0x000fe4000bf06270 */
[----:B------:R-:W-:-:S11]  /*42a0*/  PRMT R161, RZ, 0x7610, R161 ;  /* 0x00007610ffa17816 */ /* 0x000fd600000000a1 */
[----:B------:R-:W5:Y:S01]  /*42b0*/  @!P0 LDG.E.U8 R161, desc[UR20][R22.64] ;  /* 0x0000001416a18981 */ /* 0x000f62000c1e1100 */
[----:B------:R-:W-:Y:S02]  /*42c0*/  ISETP.GE.AND P0, PT, R42, UR18, PT ;  /* 0x000000122a007c0c */ /* 0x000fe4000bf06270 */
[----:B------:R-:W-:Y:S02]  /*42d0*/  LOP3.LUT R127, R43, 0x22, RZ, 0xfc, !PT ;  /* 0x000000222b7f7812 */ /* 0x000fe400078efcff */
[----:B------:R-:W-:Y:S02]  /*42e0*/  PRMT R155, RZ, 0x7610, R155 ;  /* 0x00007610ff9b7816 */ /* 0x000fe4000000009b */
[----:B------:R-:W-:Y:S02]  /*42f0*/  ISETP.GE.AND P1, PT, R127, UR18, PT ;  /* 0x000000127f007c0c */ /* 0x000fe4000bf26270 */
[----:B------:R-:W-:-:S05]  /*4300*/  LOP3.LUT R127, R43, 0x4, RZ, 0xfc, !PT ;  /* 0x000000042b7f7812 */ /* 0x000fca00078efcff */
[----:B------:R-:W-:Y:S02]  /*4310*/  @!P0 IMAD.MOV.U32 R130, RZ, RZ, R46 ;  /* 0x000000ffff828224 */ /* 0x000fe400078e002e */
[----:B------:R-:W-:Y:S01]  /*4320*/  @!P0 IMAD.MOV.U32 R131, RZ, RZ, R49 ;  /* 0x000000ffff838224 */ /* 0x000fe200078e0031 */
[----:B------:R-:W-:-:S04]  /*4330*/  LOP3.LUT R128, R43, 0xc, RZ, 0xfc, !PT ;  /* 0x0000000c2b807812 */ /* 0x000fc800078efcff */
[----:B------:R0:W5:Y:S01]  /*4340*/  @!P0 LDG.E.U8 R155, desc[UR20][R130.64] ;  /* 0x00000014829b8981 */ /* 0x000162000c1e1100 */
[----:B------:R-:W-:Y:S02]  /*4350*/  ISETP.GE.AND P0, PT, R127, UR18, PT ;  /* 0x000000127f007c0c */ /* 0x000fe4000bf06270 */
[----:B------:R-:W-:Y:S02]  /*4360*/  LOP3.LUT R127, R43, 0x6, RZ, 0xfc, !PT ;  /* 0x000000062b7f7812 */ /* 0x000fe400078efcff */
[----:B------:R-:W-:Y:S02]  /*4370*/  PRMT R157, RZ, 0x7610, R157 ;  /* 0x00007610ff9d7816 */ /* 0x000fe4000000009d */
[----:B------:R-:W-:Y:S02]  /*4380*/  ISETP.GE.AND P3, PT, R128, UR18, PT ;  /* 0x0000001280007c0c */ /* 0x000fe4000bf66270 */
[----:B------:R-:W-:Y:S02]  /*4390*/  ISETP.GE.AND P6, PT, R127, UR18, PT ;  /* 0x000000127f007c0c */ /* 0x000fe4000bfc6270 */
[----:B------:R-:W-:Y:S01]  /*43a0*/  LOP3.LUT R127, R43, 0x14, RZ, 0xfc, !PT ;  /* 0x000000142b7f7812 */ /* 0x000fe200078efcff */
[----:B------:R-:W5:Y:S01]  /*43b0*/  @!P1 LDG.E.U8 R157, desc[UR20][R26.64] ;  /* 0x000000141a9d9981 */ /* 0x000f62000c1e1100 */
[----:B------:R-:W-:Y:S01]  /*43c0*/  PRMT R128, RZ, 0x7610, R128 ;  /* 0x00007610ff807816 */ /* 0x000fe20000000080 */
[----:B------:R-:W-:Y:S01]  /*43d0*/  @!P0 IMAD.MOV.U32 R132, RZ, RZ, R38 ;  /* 0x000000ffff848224 */ /* 0x000fe200078e0026 */
[----:B------:R-:W-:Y:S01]  /*43e0*/  ISETP.GE.AND P1, PT, R127, UR18, PT ;  /* 0x000000127f007c0c */ /* 0x000fe2000bf26270 */
[----:B------:R-:W-:Y:S01]  /*43f0*/  @!P0 IMAD.MOV.U32 R133, RZ, RZ, R31 ;  /* 0x000000ffff858224 */ /* 0x000fe200078e001f */
[----:B0-----:R-:W-:-:S02]  /*4400*/  LOP3.LUT R131, R43, 0x1c, RZ, 0xfc, !PT ;  /* 0x0000001c2b837812 */ /* 0x001fc400078efcff */
[----:B------:R-:W-:Y:S02]  /*4410*/  PRMT R130, RZ, 0x7610, R130 ;  /* 0x00007610ff827816 */ /* 0x000fe40000000082 */
[----:B------:R0:W5:Y:S01]  /*4420*/  @!P0 LDG.E.U8 R128, desc[UR20][R132.64] ;  /* 0x0000001484808981 */ /* 0x000162000c1e1100 */
[----:B------:R-:W-:Y:S01]  /*4430*/  ISETP.GE.AND P0, PT, R131, UR18, PT ;  /* 0x0000001283007c0c */ /* 0x000fe2000bf06270 */
[----:B------:R-:W-:Y:S02]  /*4440*/  @!P3 IMAD.MOV.U32 R134, RZ, RZ, R40 ;  /* 0x000000ffff86b224 */ /* 0x000fe400078e0028 */
[----:B------:R-:W-:-:S03]  /*4450*/  @!P3 IMAD.MOV.U32 R135, RZ, RZ, R45 ;  /* 0x000000ffff87b224 */ /* 0x000fc600078e002d */
[----:B------:R-:W-:Y:S02]  /*4460*/  @!P1 IMAD.MOV.U32 R138, RZ, RZ, R44 ;  /* 0x000000ffff8a9224 */ /* 0x000fe400078e002c */
[----:B------:R1:W5:Y:S01]  /*4470*/  @!P3 LDG.E.U8 R130, desc[UR20][R134.64] ;  /* 0x000000148682b981 */ /* 0x000362000c1e1100 */
[----:B0-----:R-:W-:Y:S01]  /*4480*/  PRMT R132, RZ, 0x7610, R132 ;  /* 0x00007610ff847816 */ /* 0x001fe20000000084 */
[----:B------:R-:W-:-:S05]  /*4490*/  @!P1 IMAD.MOV.U32 R139, RZ, RZ, R47 ;  /* 0x000000ffff8b9224 */ /* 0x000fca00078e002f */
[----:B------:R0:W5:Y:S01]  /*44a0*/  @!P1 LDG.E.U8 R132, desc[UR20][R138.64] ;  /* 0x000000148a849981 */ /* 0x000162000c1e1100 */
[----:B-1----:R-:W-:Y:S02]  /*44b0*/  PRMT R134, RZ, 0x7610, R134 ;  /* 0x00007610ff867816 */ /* 0x002fe40000000086 */
[----:B------:R-:W-:-:S04]  /*44c0*/  ISETP.GE.AND P1, PT, R80, UR18, PT ;  /* 0x0000001250007c0c */ /* 0x000fc8000bf26270 */
[----:B------:R-:W5:Y:S01]  /*44d0*/  @!P0 LDG.E.U8 R134, desc[UR20][R56.64] ;  /* 0x0000001438868981 */ /* 0x000f62000c1e1100 */
[----:B------:R-:W-:Y:S02]  /*44e0*/  ISETP.GE.AND P0, PT, R37, UR18, PT ;  /* 0x0000001225007c0c */ /* 0x000fe4000bf06270 */
[----:B------:R-:W-:Y:S02]  /*44f0*/  PRMT R135, RZ, 0x7610, R135 ;  /* 0x00007610ff877816 */ /* 0x000fe40000000087 */
[----:B------:R-:W-:-:S04]  /*4500*/  PRMT R137, RZ, 0x7610, R137 ;  /* 0x00007610ff897816 */ /* 0x000fc80000000089 */
[----:B------:R-:W5:Y:S01]  /*4510*/  @!P1 LDG.E.U8 R135, desc[UR20][R82.64] ;  /* 0x0000001452879981 */ /* 0x000f62000c1e1100 */
[----:B------:R-:W-:-:S04]  /*4520*/  ISETP.GE.AND P1, PT, R48, UR18, PT ;  /* 0x0000001230007c0c */ /* 0x000fc8000bf26270 */
[----:B------:R-:W5:Y:S01]  /*4530*/  @!P0 LDG.E.U8 R137, desc[UR20][R76.64] ;  /* 0x000000144c898981 */ /* 0x000f62000c1e1100 */
[----:B------:R-:W-:Y:S02]  /*4540*/  ISETP.GE.AND P0, PT, R62, UR18, PT ;  /* 0x000000123e007c0c */ /* 0x000fe4000bf06270 */
[----:B0-----:R-:W-:Y:S02]  /*4550*/  PRMT R139, RZ, 0x7610, R139 ;  /* 0x00007610ff8b7816 */ /* 0x001fe4000000008b */
[----:B------:R-:W-:Y:S02]  /*4560*/  PRMT R140, RZ, 0x7610, R140 ;  /* 0x00007610ff8c7816 */ /* 0x000fe4000000008c */
[----:B------:R-:W-:Y:S02]  /*4570*/  LOP3.LUT R129, R43, 0x16, RZ, 0xfc, !PT ;  /* 0x000000162b817812 */ /* 0x000fe400078efcff */
[----:B------:R-:W5:Y:S01]  /*4580*/  @!P1 LDG.E.U8 R139, desc[UR20][R50.64] ;  /* 0x00000014328b9981 */ /* 0x000f62000c1e1100 */
[----:B------:R-:W-:-:S02]  /*4590*/  ISETP.GE.AND P4, PT, R41, UR18, PT ;  /* 0x0000001229007c0c */ /* 0x000fc4000bf86270 */
[----:B------:R-:W-:Y:S02]  /*45a0*/  ISETP.GE.AND P2, PT, R129, UR18, PT ;  /* 0x0000001281007c0c */ /* 0x000fe4000bf46270 */
[----:B------:R-:W5:Y:S01]  /*45b0*/  @!P0 LDG.E.U8 R140, desc[UR20][R66.64] ;  /* 0x00000014428c8981 */ /* 0x000f62000c1e1100 */
[----:B------:R-:W-:Y:S02]  /*45c0*/  ISETP.GE.AND P1, PT, R81, UR18, PT ;  /* 0x0000001251007c0c */ /* 0x000fe4000bf26270 */
[----:B------:R-:W-:Y:S02]  /*45d0*/  ISETP.GE.AND P0, PT, R52, UR18, PT ;  /* 0x0000001234007c0c */ /* 0x000fe4000bf06270 */
[----:B------:R-:W-:Y:S02]  /*45e0*/  PRMT R129, RZ, 0x7610, R129 ;  /* 0x00007610ff817816 */ /* 0x000fe40000000081 */
[----:B------:R-:W-:Y:S02]  /*45f0*/  PRMT R131, RZ, 0x7610, R131 ;  /* 0x00007610ff837816 */ /* 0x000fe40000000083 */
[----:B------:R-:W-:-:S02]  /*4600*/  PRMT R141, RZ, 0x7610, R141 ;  /* 0x00007610ff8d7816 */ /* 0x000fc4000000008d */
[----:B------:R-:W-:Y:S01]  /*4610*/  PRMT R143, RZ, 0x7610, R143 ;  /* 0x00007610ff8f7816 */ /* 0x000fe2000000008f */
[----:B------:R-:W5:Y:S01]  /*4620*/  @!P4 LDG.E.U8 R129, desc[UR20][R72.64] ;  /* 0x000000144881c981 */ /* 0x000f62000c1e1100 */
[----:B------:R-:W-:Y:S02]  /*4630*/  LOP3.LUT R133, R43, 0x24, RZ, 0xfc, !PT ;  /* 0x000000242b857812 */ /* 0x000fe400078efcff */
[----:B------:R-:W-:Y:S01]  /*4640*/  ISETP.GE.AND P4, PT, R39, UR18, PT ;  /* 0x0000001227007c0c */ /* 0x000fe2000bf86270 */
[----:B------:R-:W5:Y:S01]  /*4650*/  @!P2 LDG.E.U8 R131, desc[UR20][R70.64] ;  /* 0x000000144683a981 */ /* 0x000f62000c1e1100 */
[----:B------:R-:W-:Y:S02]  /*4660*/  ISETP.GE.AND P3, PT, R133, UR18, PT ;  /* 0x0000001285007c0c */ /* 0x000fe4000bf66270 */
[----:B------:R-:W-:Y:S01]  /*4670*/  ISETP.GE.AND P2, PT, R53, UR18, PT ;  /* 0x0000001235007c0c */ /* 0x000fe2000bf46270 */
[----:B------:R-:W5:Y:S01]  /*4680*/  @!P1 LDG.E.U8 R141, desc[UR20][R98.64] ;  /* 0x00000014628d9981 */ /* 0x000f62000c1e1100 */
[----:B------:R-:W-:-:S03]  /*4690*/  ISETP.GE.AND P1, PT, R63, UR18, PT ;  /* 0x000000123f007c0c */ /* 0x000fc6000bf26270 */
[----:B------:R-:W5:Y:S01]  /*46a0*/  @!P0 LDG.E.U8 R143, desc[UR20][R54.64] ;  /* 0x00000014368f8981 */ /* 0x000f62000c1e1100 */
[----:B------:R-:W-:Y:S02]  /*46b0*/  ISETP.GE.AND P0, PT, R3, UR18, PT ;  /* 0x0000001203007c0c */ /* 0x000fe4000bf06270 */
[----:B------:R-:W-:Y:S02]  /*46c0*/  PRMT R127, RZ, 0x7610, R127 ;  /* 0x00007610ff7f7816 */ /* 0x000fe4000000007f */
[----:B------:R-:W-:Y:S02]  /*46d0*/  PRMT R133, RZ, 0x7610, R133 ;  /* 0x00007610ff857816 */ /* 0x000fe40000000085 */
[----:B------:R-:W-:Y:S02]  /*46e0*/  PRMT R136, RZ, 0x7610, R136 ;  /* 0x00007610ff887816 */ /* 0x000fe40000000088 */
[----:B------:R-:W-:Y:S01]  /*46f0*/  PRMT R138, RZ, 0x7610, R138 ;  /* 0x00007610ff8a7816 */ /* 0x000fe2000000008a */
[----:B------:R-:W5:Y:S01]  /*4700*/  @!P6 LDG.E.U8 R127, desc[UR20][R60.64] ;  /* 0x000000143c7fe981 */ /* 0x000f62000c1e1100 */
[----:B------:R-:W-:-:S02]  /*4710*/  PRMT R142, RZ, 0x7610, R142 ;  /* 0x00007610ff8e7816 */ /* 0x000fc4000000008e */
[----:B------:R-:W-:Y:S01]  /*4720*/  PRMT R145, RZ, 0x7610, R145 ;  /* 0x00007610ff917816 */ /* 0x000fe20000000091 */
[----:B------:R-:W5:Y:S04]  /*4730*/  @!P4 LDG.E.U8 R133, desc[UR20][R74.64] ;  /* 0x000000144a85c981 */ /* 0x000f68000c1e1100 */
[----:B------:R-:W5:Y:S04]  /*4740*/  @!P3 LDG.E.U8 R136, desc[UR20][R58.64] ;  /* 0x000000143a88b981 */ /* 0x000f68000c1e1100 */
[----:B------:R-:W5:Y:S04]  /*4750*/  @!P2 LDG.E.U8 R138, desc[UR20][R64.64] ;  /* 0x00000014408aa981 */ /* 0x000f68000c1e1100 */
[----:B------:R-:W5:Y:S04]  /*4760*/  @!P1 LDG.E.U8 R142, desc[UR20][R68.64] ;  /* 0x00000014448e9981 */ /* 0x000f68000c1e1100 */
[----:B------:R-:W5:Y:S01]  /*4770*/  @!P0 LDG.E.U8 R145, desc[UR20][R78.64] ;  /* 0x000000144e918981 */ /* 0x000f62000c1e1100 */
[----:B------:R-:W-:Y:S01]  /*4780*/  BAR.SYNC.DEFER_BLOCKING 0x0 ;  /* 0x0000000000007b1d */ /* 0x000fe20000010000 */
[----:B------:R-:W-:-:S02]  /*4790*/  ISETP.GE.AND P1, PT, R4, UR18, PT ;  /* 0x0000001204007c0c */ /* 0x000fc4000bf26270 */
[----:B------:R-:W-:Y:S02]  /*47a0*/  PRMT R159, RZ, 0x7610, R159 ;  /* 0x00007610ff9f7816 */ /* 0x000fe4000000009f */
[----:B------:R-:W-:Y:S02]  /*47b0*/  PRMT R144, RZ, 0x7610, R144 ;  /* 0x00007610ff907816 */ /* 0x000fe40000000090 */
[----:B------:R-:W-:Y:S02]  /*47c0*/  PRMT R146, RZ, 0x7610, R146 ;  /* 0x00007610ff927816 */ /* 0x000fe40000000092 */
[----:B------:R-:W-:Y:S02]  /*47d0*/  PRMT R148, RZ, 0x7610, R148 ;  /* 0x00007610ff947816 */ /* 0x000fe40000000094 */
[----:B------:R-:W-:Y:S02]  /*47e0*/  PRMT R150, RZ, 0x7610, R150 ;  /* 0x00007610ff967816 */ /* 0x000fe40000000096 */
[----:B------:R-:W-:-:S02]  /*47f0*/  PRMT R147, RZ, 0x7610, R147 ;  /* 0x00007610ff937816 */ /* 0x000fc40000000093 */
[----:B------:R-:W-:Y:S02]  /*4800*/  PRMT R149, RZ, 0x7610, R149 ;  /* 0x00007610ff957816 */ /* 0x000fe40000000095 */
[----:B------:R-:W-:Y:S02]  /*4810*/  PRMT R151, RZ, 0x7610, R151 ;  /* 0x00007610ff977816 */ /* 0x000fe40000000097 */
[----:B------:R-:W-:Y:S01]  /*4820*/  PRMT R153, RZ, 0x7610, R153 ;  /* 0x00007610ff997816 */ /* 0x000fe20000000099 */
[----:B------:R-:W5:Y:S04]  /*4830*/  @!P1 LDG.E.U8 R144, desc[UR20][R86.64] ;  /* 0x0000001456909981 */ /* 0x000f68000c1e1100 */
[----:B------:R-:W5:Y:S04]  /*4840*/  @!P1 LDG.E.U8 R146, desc[UR20][R88.64] ;  /* 0x0000001458929981 */ /* 0x000f68000c1e1100 */
[----:B------:R-:W5:Y:S04]  /*4850*/  @!P1 LDG.E.U8 R148, desc[UR20][R90.64] ;  /* 0x000000145a949981 */ /* 0x000f68000c1e1100 */
[----:B------:R-:W5:Y:S04]  /*4860*/  @!P1 LDG.E.U8 R150, desc[UR20][R92.64] ;  /* 0x000000145c969981 */ /* 0x000f68000c1e1100 */
[----:B------:R-:W5:Y:S04]  /*4870*/  @!P1 LDG.E.U8 R147, desc[UR20][R94.64] ;  /* 0x000000145e939981 */ /* 0x000f68000c1e1100 */
[----:B------:R-:W5:Y:S04]  /*4880*/  @!P1 LDG.E.U8 R149, desc[UR20][R96.64] ;  /* 0x0000001460959981 */ /* 0x000f68000c1e1100 */
[----:B------:R-:W5:Y:S04]  /*4890*/  @!P1 LDG.E.U8 R151, desc[UR20][R108.64] ;  /* 0x000000146c979981 */ /* 0x000f68000c1e1100 */
[----:B------:R-:W5:Y:S04]  /*48a0*/  @!P1 LDG.E.U8 R153, desc[UR20][R114.64] ;  /* 0x0000001472999981 */ /* 0x000f68000c1e1100 */
[----:B--2---:R-:W-:Y:S04]  /*48b0*/  STS.U8 [R5+UR10+0x1000], R164 ;  /* 0x001000a405007988 */ /* 0x004fe8000800000a */
[----:B---3--:R-:W-:Y:S04]  /*48c0*/  STS.U8 [R5+UR10+0x1200], R162 ;  /* 0x001200a205007988 */ /* 0x008fe8000800000a */
[----:B----4-:R-:W-:Y:S04]  /*48d0*/  STS.U8 [R5+UR10+0x1400], R160 ;  /* 0x001400a005007988 */ /* 0x010fe8000800000a */
[----:B-----5:R-:W-:Y:S04]  /*48e0*/  STS.U8 [R5+UR10+0x1600], R152 ;  /* 0x0016009805007988 */ /* 0x020fe8000800000a */
[----:B------:R-:W-:Y:S04]  /*48f0*/  STS.U8 [R5+UR10+0x1800], R154 ;  /* 0x0018009a05007988 */ /* 0x000fe8000800000a */
[----:B------:R0:W-:Y:S04]  /*4900*/  STS.U8 [R5+UR10+0x1a00], R156 ;  /* 0x001a009c05007988 */ /* 0x0001e8000800000a */
[----:B------:R-:W-:Y:S01]  /*4910*/  STS.U8 [R5+UR10+0x1c00], R158 ;  /* 0x001c009e05007988 */ /* 0x000fe2000800000a */
[----:B0-----:R-:W-:-:S03]  /*4920*/  PRMT R156, RZ, 0x7610, R156 ;  /* 0x00007610ff9c7816 */ /* 0x001fc6000000009c */
[----:B------:R0:W-:Y:S04]  /*4930*/  STS.U8 [R5+UR10+0x1e00], R84 ;  /* 0x001e005405007988 */ /* 0x0001e8000800000a */
[----:B------:R1:W-:Y:S01]  /*4940*/  STS.U8 [R120+UR10+0x1080], R85 ;  /* 0x0010805578007988 */ /* 0x0003e2000800000a */
[----:B0-----:R-:W-:Y:S02]  /*4950*/  @!P1 IMAD.MOV.U32 R84, RZ, RZ, R110 ;  /* 0x000000ffff549224 */ /* 0x001fe400078e006e */
[----:B-1----:R-:W-:Y:S01]  /*4960*/  @!P1 IMAD.MOV.U32 R85, RZ, RZ, R111 ;  /* 0x000000ffff559224 */ /* 0x002fe200078e006f */
[----:B------:R-:W-:-:S04]  /*4970*/  PRMT R158, RZ, 0x7610, R158 ;  /* 0x00007610ff9e7816 */ /* 0x000fc8000000009e */
[----:B------:R0:W2:Y:S02]  /*4980*/  @!P1 LDG.E.U8 R156, desc[UR20][R84.64] ;  /* 0x00000014549c9981 */ /* 0x0000a4000c1e1100 */
[----:B0-----:R-:W-:Y:S02]  /*4990*/  @!P1 IMAD.MOV.U32 R84, RZ, RZ, R116 ;  /* 0x000000ffff549224 */ /* 0x001fe400078e0074 */
[----:B------:R-:W-:-:S05]  /*49a0*/  @!P1 IMAD.MOV.U32 R85, RZ, RZ, R117 ;  /* 0x000000ffff559224 */ /* 0x000fca00078e0075 */
[----:B------:R0:W3:Y:S01]  /*49b0*/  @!P1 LDG.E.U8 R158, desc[UR20][R84.64] ;  /* 0x00000014549e9981 */ /* 0x0000e2000c1e1100 */
[----:B------:R-:W-:Y:S01]  /*49c0*/  PRMT R160, RZ, 0x7610, R160 ;  /* 0x00007610ffa07816 */ /* 0x000fe200000000a0 */
[----:B0-----:R-:W-:Y:S02]  /*49d0*/  @!P1 IMAD.MOV.U32 R84, RZ, RZ, R102 ;  /* 0x000000ffff549224 */ /* 0x001fe400078e0066 */
[----:B------:R-:W-:-:S05]  /*49e0*/  @!P1 IMAD.MOV.U32 R85, RZ, RZ, R103 ;  /* 0x000000ffff559224 */ /* 0x000fca00078e0067 */
[----:B------:R0:W4:Y:S04]  /*49f0*/  @!P1 LDG.E.U8 R159, desc[UR20][R84.64] ;  /* 0x00000014549f9981 */ /* 0x000128000c1e1100 */
[----:B------:R1:W-:Y:S01]  /*4a00*/  STS.U8 [R120+UR10+0x1280], R165 ;  /* 0x001280a578007988 */ /* 0x0003e2000800000a */
[----:B0-----:R-:W-:Y:S02]  /*4a10*/  @!P1 IMAD.MOV.U32 R84, RZ, RZ, R106 ;  /* 0x000000ffff549224 */ /* 0x001fe400078e006a */
[----:B------:R-:W-:Y:S01]  /*4a20*/  @!P1 IMAD.MOV.U32 R85, RZ, RZ, R107 ;  /* 0x000000ffff559224 */ /* 0x000fe200078e006b */
[----:B-1----:R-:W-:-:S04]  /*4a30*/  PRMT R165, RZ, 0x7610, R165 ;  /* 0x00007610ffa57816 */ /* 0x002fc800000000a5 */
[----:B------:R0:W5:Y:S01]  /*4a40*/  @!P1 LDG.E.U8 R160, desc[UR20][R84.64] ;  /* 0x0000001454a09981 */ /* 0x000162000c1e1100 */
[----:B------:R-:W-:Y:S02]  /*4a50*/  PRMT R152, RZ, 0x7610, R152 ;  /* 0x00007610ff987816 */ /* 0x000fe40000000098 */
[----:B------:R-:W-:Y:S01]  /*4a60*/  PRMT R154, RZ, 0x7610, R154 ;  /* 0x00007610ff9a7816 */ /* 0x000fe2000000009a */
[----:B------:R1:W-:Y:S04]  /*4a70*/  STS.U8 [R120+UR10+0x1480], R163 ;  /* 0x001480a378007988 */ /* 0x0003e8000800000a */
[----:B------:R-:W4:Y:S01]  /*4a80*/  @!P1 LDG.E.U8 R152, desc[UR20][R100.64] ;  /* 0x0000001464989981 */ /* 0x000f22000c1e1100 */
[----:B0-----:R-:W-:Y:S02]  /*4a90*/  @!P1 IMAD.MOV.U32 R84, RZ, RZ, R112 ;  /* 0x000000ffff549224 */ /* 0x001fe400078e0070 */
[----:B------:R-:W-:Y:S01]  /*4aa0*/  @!P1 IMAD.MOV.U32 R85, RZ, RZ, R113 ;  /* 0x000000ffff559224 */ /* 0x000fe200078e0071 */
[----:B------:R-:W5:Y:S01]  /*4ab0*/  @!P1 LDG.E.U8 R154, desc[UR20][R104.64] ;  /* 0x00000014689a9981 */ /* 0x000f62000c1e1100 */
[----:B-1----:R-:W-:-:S03]  /*4ac0*/  PRMT R163, RZ, 0x7610, R163 ;  /* 0x00007610ffa37816 */ /* 0x002fc600000000a3 */
[----:B------:R0:W5:Y:S02]  /*4ad0*/  @!P1 LDG.E.U8 R165, desc[UR20][R84.64] ;  /* 0x0000001454a59981 */ /* 0x000164000c1e1100 */
[----:B0-----:R-:W-:Y:S02]  /*4ae0*/  @!P1 IMAD.MOV.U32 R84, RZ, RZ, R118 ;  /* 0x000000ffff549224 */ /* 0x001fe400078e0076 */
[----:B------:R-:W-:-:S05]  /*4af0*/  @!P1 IMAD.MOV.U32 R85, RZ, RZ, R119 ;  /* 0x000000ffff559224 */ /* 0x000fca00078e0077 */
[----:B------:R-:W5:Y:S04]  /*4b00*/  @!P1 LDG.E.U8 R163, desc[UR20][R84.64] ;  /* 0x0000001454a39981 */ /* 0x000f68000c1e1100 */
        /* <DEDUP_REMOVED lines=29> */
[----:B------:R-:W-:Y:S01]  /*4ce0*/  ULEA UR16, UR19, UR10, 0x3 ;  /* 0x0000000a13107291 */ /* 0x000fe2000f8e18ff */
[----:B------:R-:W-:-:S03]  /*4cf0*/  UMOV UR4, UR5 ;  /* 0x0000000500047c82 */ /* 0x000fc60008000000 */
[----:B------:R-:W-:Y:S01]  /*4d00*/  UIADD3 UR16, UPT, UPT, UR16, 0x3000, URZ ;  /* 0x0000300010107890 */ /* 0x000fe2000fffe0ff */
[----:B--2---:R0:W-:Y:S04]  /*4d10*/  STS.U8 [R121+UR10+0x2d00], R156 ;  /* 0x002d009c79007988 */ /* 0x0041e8000800000a */
[----:B---3--:R0:W-:Y:S04]  /*4d20*/  STS.U8 [R121+UR10+0x2f00], R158 ;  /* 0x002f009e79007988 */ /* 0x0081e8000800000a */
[----:B----4-:R0:W-:Y:S04]  /*4d30*/  STS.U8 [R121+UR10+0x2900], R152 ;  /* 0x0029009879007988 */ /* 0x0101e8000800000a */
[----:B-----5:R0:W-:Y:S04]  /*4d40*/  STS.U8 [R121+UR10+0x2b00], R154 ;  /* 0x002b009a79007988 */ /* 0x0201e8000800000a */
[----:B------:R0:W-:Y:S04]  /*4d50*/  STS.U8 [R122+UR10+0x2980], R159 ;  /* 0x0029809f7a007988 */ /* 0x0001e8000800000a */
[----:B------:R0:W-:Y:S04]  /*4d60*/  STS.U8 [R122+UR10+0x2b80], R160 ;  /* 0x002b80a07a007988 */ /* 0x0001e8000800000a */
[----:B------:R0:W-:Y:S04]  /*4d70*/  STS.U8 [R122+UR10+0x2d80], R165 ;  /* 0x002d80a57a007988 */ /* 0x0001e8000800000a */
[----:B------:R0:W-:Y:S01]  /*4d80*/  STS.U8 [R122+UR10+0x2f80], R163 ;  /* 0x002f80a37a007988 */ /* 0x0001e2000800000a */
[----:B------:R1:W-:Y:S06]  /*4d90*/  MEMBAR.ALL.CTA ;  /* 0x0000000000007992 */ /* 0x0003ec0000008000 */
        /* <DEDUP_REMOVED lines=10> */
[----:B------:R-:W-:Y:S01]  /*4e40*/  UMOV UR24, UR6 ;  /* 0x0000000600187c82 */ /* 0x000fe20008000000 */
[----:B------:R-:W-:Y:S01]  /*4e50*/  UMOV UR25, 0x80004020 ;  /* 0x8000402000197882 */ /* 0x000fe20000000000 */
[----:B------:R-:W-:Y:S01]  /*4e60*/  UMOV UR26, UR8 ;  /* 0x00000008001a7c82 */ /* 0x000fe20008000000 */
[----:B------:R-:W-:Y:S01]  /*4e70*/  UMOV UR27, 0x80004020 ;  /* 0x80004020001b7882 */ /* 0x000fe20000000000 */
[----:B------:R-:W-:Y:S01]  /*4e80*/  UMOV UR28, 0x0 ;  /* 0x00000000001c7882 */ /* 0x000fe20000000000 */
[----:B------:R-:W-:Y:S01]  /*4e90*/  UMOV UR29, 0x8108010 ;  /* 0x08108010001d7882 */ /* 0x000fe20000000000 */
[----:B------:R-:W-:Y:S01]  /*4ea0*/  UMOV UR30, 0x0 ;  /* 0x00000000001e7882 */ /* 0x000fe20000000000 */
[----:B------:R-:W-:Y:S01]  /*4eb0*/  UMOV UR31, 0x8108010 ;  /* 0x08108010001f7882 */ /* 0x000fe20000000000 */
[----:B------:R-:W-:Y:S01]  /*4ec0*/  UMOV UR5, 0x3 ;  /* 0x0000000300057882 */ /* 0x000fe20000000000 */
[----:B------:R0:W-:Y:S01]  /*4ed0*/  UTCQMMA.2CTA gdesc[UR24], gdesc[UR26], tmem[UR22], tmem[UR28], idesc[UR29], UPT ;  /* 0x00ff1c1a180075ea */ /* 0x0001e2000ba00316 */
[----:B------:R0:W-:Y:S01]  /*4ee0*/  UTCQMMA.2CTA gdesc[UR12], gdesc[UR14], tmem[UR22], tmem[UR30], idesc[UR31], UPT ;  /* 0x00ff1e0e0c0075ea */ /* 0x0001e2000ba00316 */
[----:B------:R0:W-:Y:S01]  /*4ef0*/  UTCBAR.2CTA.MULTICAST [UR16], URZ, UR5 ;  /* 0x000000ff100073e9 */ /* 0x0001e20008200805 */
[----:B------:R-:W-:Y:S01]  /*4f00*/  NOP ;  /* 0x0000000000007918 */ /* 0x000fe20000000000 */
.L_x_15:
[----:B------:R-:W-:Y:S01]  /*4f10*/  UIADD3 UR19, UPT, UPT, UR19, 0x1, URZ ;  /* 0x0000000113137890 */ /* 0x000fe2000fffe0ff */
[----:B------:R-:W-:Y:S01]  /*4f20*/  IMAD.U32 R84, RZ, RZ, UR4 ;  /* 0x00000004ff547e24 */ /* 0x000fe2000f8e00ff */
[----:B------:R-:W-:Y:S02]  /*4f30*/  UIADD3 UR17, UPT, UPT, UR17, -0x1, URZ ;  /* 0xffffffff11117890 */ /* 0x000fe4000fffe0ff */
[----:B------:R-:W-:Y:S02]  /*4f40*/  UISETP.GT.AND UP2, UPT, UR19, 0x1, UPT ;  /* 0x000000011300788c */ /* 0x000fe4000bf44270 */
[----:B------:R-:W-:Y:S02]  /*4f50*/  UIADD3 UR18, UPT, UPT, UR18, -0x40, URZ ;  /* 0xffffffc012127890 */ /* 0x000fe4000fffe0ff */
[----:B0-----:R-:W-:Y:S02]  /*4f60*/  USEL UR5, URZ, 0x1, !UP2 ;  /* 0x00000001ff057887 */ /* 0x001fe4000d000000 */
[----:B------:R-:W-:-:S02]  /*4f70*/  USEL UR19, UR19, URZ, !UP2 ;  /* 0x000000ff13137287 */ /* 0x000fc4000d000000 */
[----:B------:R-:W-:Y:S02]  /*4f80*/  UISETP.NE.U32.AND UP2, UPT, UR17, URZ, UPT ;  /* 0x000000ff1100728c */ /* 0x000fe4000bf45070 */
[----:B------:R-:W-:-:S07]  /*4f90*/  ULOP3.LUT UR5, UR4, UR5, URZ, 0x3c, !UPT ;  /* 0x0000000504057292 */ /* 0x000fce000f8e3cff */
[----:B------:R-:W-:Y:S05]  /*4fa0*/  BRA.U UP2, `(.L_x_16) ;  /* 0xffffffe902887547 */ /* 0x000fea000b83ffff */
.L_x_13:
[----:B------:R-:W-:-:S09]  /*4fb0*/  UISETP.GE.AND UP1, UPT, UR23, 0x40, UPT ;  /* 0x000000401700788c */ /* 0x000fd2000bf26270 */
[----:B------:R-:W-:Y:S05]  /*4fc0*/  BRA.U !UP1, `(.L_x_17) ;  /* 0x0000000109107547 */ /* 0x000fea000b800000 */
[----:B------:R-:W-:-:S06]  /*4fd0*/  USHF.L.U32 UR4, UR4, 0x1f, URZ ;  /* 0x0000001f04047899 */ /* 0x000fcc00080006ff */
[----:B------:R-:W-:-:S04]  /*4fe0*/  IMAD.U32 R4, RZ, RZ, UR4 ;  /* 0x00000004ff047e24 */ /* 0x000fc8000f8e00ff */
[----:B------:R-:W0:Y:S02]  /*4ff0*/  SYNCS.PHASECHK.TRANS64.TRYWAIT P0, [UR16], R4 ;  /* 0x00000004ff0075a7 */ /* 0x000e240008001110 */
[----:B0-----:R-:W-:Y:S05]  /*5000*/  @!P0 BRA `(.L_x_18) ;  /* 0x0000001800288947 */ /* 0x001fea0003800000 */
.L_x_17:
[----:B------:R-:W-:Y:S01]  /*5010*/  BAR.SYNC.DEFER_BLOCKING 0x0 ;  /* 0x0000000000007b1d */ /* 0x000fe20000010000 */
[C---:B------:R-:W-:Y:S01]  /*5020*/  IMAD.SHL.U32 R38, R36.reuse, 0x10, RZ ;  /* 0x0000001024267824 */ /* 0x040fe200078e00ff */
[----:B------:R-:W-:Y:S01]  /*5030*/  LOP3.LUT R36, R36, 0x40, RZ, 0xc0, !PT ;  /* 0x0000004024247812 */ /* 0x000fe200078ec0ff */
[C---:B------:R-:W-:Y:S01]  /*5040*/  IMAD.IADD R48, R0.reuse, 0x1, R39 ;  /* 0x0000000100307824 */ /* 0x040fe200078e0227 */
[--C-:B------:R-:W-:Y:S02]  /*5050*/  LOP3.LUT R40, R0, 0x28, R43.reuse, 0xfe, !PT ;  /* 0x0000002800287812 */ /* 0x100fe400078efe2b */
[----:B------:R-:W-:Y:S01]  /*5060*/  LOP3.LUT R38, R38, 0x3f0, RZ, 0xc0, !PT ;  /* 0x000003f026267812 */ /* 0x000fe200078ec0ff */
[----:B------:R-:W0:Y:S01]  /*5070*/  LDCU UR4, c[0x0][0x3b4] ;  /* 0x00007680ff0477ac */ /* 0x000e220008000800 */
[----:B------:R-:W-:Y:S02]  /*5080*/  LEA R45, R36, UR10, 0x6 ;  /* 0x0000000a242d7c11 */ /* 0x000fe4000f8e30ff */
[C-C-:B------:R-:W-:Y:S01]  /*5090*/  LOP3.LUT R42, R0.reuse, 0x26, R43.reuse, 0xfe, !PT ;  /* 0x00000026002a7812 */ /* 0x140fe200078efe2b */
[----:B------:R-:W1:Y:S01]  /*50a0*/  LDCU UR5, c[0x0][0x3b8] ;  /* 0x00007700ff0577ac */ /* 0x000e620008000800 */
[----:B------:R-:W-:Y:S01]  /*50b0*/  LOP3.LUT R44, R0, 0x24, R43, 0xfe, !PT ;  /* 0x00000024002c7812 */ /* 0x000fe200078efe2b */
[----:B------:R-:W-:Y:S01]  /*50c0*/  IMAD.IADD R45, R38, 0x1, R45 ;  /* 0x00000001262d7824 */ /* 0x000fe200078e022d */
[----:B------:R-:W-:-:S02]  /*50d0*/  LOP3.LUT R46, R0, 0x22, R43, 0xfe, !PT ;  /* 0x00000022002e7812 */ /* 0x000fc400078efe2b */
[----:B------:R-:W-:Y:S01]  /*50e0*/  LOP3.LUT R50, R0, 0x1c, R43, 0xfe, !PT ;  /* 0x0000001c00327812 */ /* 0x000fe200078efe2b */
[----:B------:R-:W-:Y:S01]  /*50f0*/  IMAD R36, R36, -0x20, R45 ;  /* 0xffffffe024247824 */ /* 0x000fe200078e022d */
[C-C-:B------:R-:W-:Y:S02]  /*5100*/  LOP3.LUT R52, R0.reuse, 0x18, R43.reuse, 0xfe, !PT ;  /* 0x0000001800347812 */ /* 0x140fe400078efe2b */
[C-C-:B------:R-:W-:Y:S02]  /*5110*/  LOP3.LUT R53, R0.reuse, 0x16, R43.reuse, 0xfe, !PT ;  /* 0x0000001600357812 */ /* 0x140fe400078efe2b */
[C-C-:B------:R-:W-:Y:S01]  /*5120*/  LOP3.LUT R54, R0.reuse, 0x14, R43.reuse, 0xfe, !PT ;  /* 0x0000001400367812 */ /* 0x140fe200078efe2b */
[----:B------:R-:W2:Y:S02]  /*5130*/  @!P5 SYNCS.CCTL.IV [UR10+0x3000] ;  /* 0x00300000ff00d9b1 */ /* 0x000ea4000800000a */
[----:B--2---:R-:W-:Y:S01]  /*5140*/  BAR.SYNC.DEFER_BLOCKING 0x0 ;  /* 0x0000000000007b1d */ /* 0x004fe20000010000 */
[----:B------:R-:W-:-:S02]  /*5150*/  LOP3.LUT R55, R0, 0x12, R43, 0xfe, !PT ;  /* 0x0000001200377812 */ /* 0x000fc400078efe2b */
[C-C-:B------:R-:W-:Y:S02]  /*5160*/  LOP3.LUT R56, R0.reuse, 0x10, R43.reuse, 0xfe, !PT ;  /* 0x0000001000387812 */ /* 0x140fe400078efe2b */
[C-C-:B------:R-:W-:Y:S02]  /*5170*/  LOP3.LUT R57, R0.reuse, 0xc, R43.reuse, 0xfe, !PT ;  /* 0x0000000c00397812 */ /* 0x140fe400078efe2b */
[----:B------:R-:W-:Y:S01]  /*5180*/  LOP3.LUT R58, R0, 0xa, R43, 0xfe, !PT ;  /* 0x0000000a003a7812 */ /* 0x000fe200078efe2b */
[----:B------:R-:W2:Y:S01]  /*5190*/  LDTM.x32 R4, tmem[UR11] ;  /* 0x0000000b000479ee */ /* 0x000ea200082c0000 */
[----:B------:R-:W3:Y:S01]  /*51a0*/  @!P5 SYNCS.CCTL.IV [UR10+0x3008] ;  /* 0x00300800ff00d9b1 */ /* 0x000ee2000800000a */
[----:B------:R-:W-:Y:S01]  /*51b0*/  NOP ;  /* 0x0000000000007918 */ /* 0x000fe20000000000 */
[----:B------:R-:W4:Y:S01]  /*51c0*/  LDCU.128 UR8, c[0x0][0x390] ;  /* 0x00007200ff0877ac */ /* 0x000f220008000c00 */
[----:B--2---:R-:W-:Y:S02]  /*51d0*/  F2FP.SATFINITE.E4M3.F32.PACK_AB_MERGE_C R4, R5, R4, RZ ;  /* 0x000000040504723e */ /* 0x004fe400048070ff */
[----:B------:R-:W-:-:S02]  /*51e0*/  F2FP.SATFINITE.E4M3.F32.PACK_AB_MERGE_C R6, R7, R6, RZ ;  /* 0x000000060706723e */ /* 0x000fc400048070ff */
[----:B------:R-:W-:Y:S02]  /*51f0*/  F2FP.SATFINITE.E4M3.F32.PACK_AB_MERGE_C R8, R9, R8, RZ ;  /* 0x000000080908723e */ /* 0x000fe400048070ff */
[----:B------:R-:W-:Y:S02]  /*5200*/  F2FP.SATFINITE.E4M3.F32.PACK_AB_MERGE_C R12, R13, R12, RZ ;  /* 0x0000000c0d0c723e */ /* 0x000fe400048070ff */
[----:B------:R-:W-:Y:S02]  /*5210*/  F2FP.SATFINITE.E4M3.F32.PACK_AB_MERGE_C R14, R15, R14, RZ ;  /* 0x0000000e0f0e723e */ /* 0x000fe400048070ff */
[----:B------:R-:W-:Y:S02]  /*5220*/  F2FP.SATFINITE.E4M3.F32.PACK_AB_MERGE_C R16, R17, R16, RZ ;  /* 0x000000101110723e */ /* 0x000fe400048070ff */
[----:B------:R-:W-:Y:S02]  /*5230*/  F2FP.SATFINITE.E4M3.F32.PACK_AB_MERGE_C R20, R21, R20, RZ ;  /* 0x000000141514723e */ /* 0x000fe400048070ff */
[----:B------:R-:W-:-:S02]  /*5240*/  F2FP.SATFINITE.E4M3.F32.PACK_AB_MERGE_C R22, R23, R22, RZ ;  /* 0x000000161716723e */ /* 0x000fc400048070ff */
[----:B------:R-:W-:Y:S02]  /*5250*/  F2FP.SATFINITE.E4M3.F32.PACK_AB_MERGE_C R24, R25, R24, RZ ;  /* 0x000000181918723e */ /* 0x000fe400048070ff */
[----:B------:R-:W-:Y:S02]  /*5260*/  F2FP.SATFINITE.E4M3.F32.PACK_AB_MERGE_C R18, R19, R18, RZ ;  /* 0x000000121312723e */ /* 0x000fe400048070ff */
[----:B------:R-:W-:Y:S02]  /*5270*/  F2FP.SATFINITE.E4M3.F32.PACK_AB_MERGE_C R26, R27, R26, RZ ;  /* 0x0000001a1b1a723e */ /* 0x000fe400048070ff */
[----:B------:R-:W-:Y:S02]  /*5280*/  F2FP.SATFINITE.E4M3.F32.PACK_AB_MERGE_C R28, R29, R28, RZ ;  /* 0x0000001c1d1c723e */ /* 0x000fe400048070ff */
[----:B------:R-:W-:Y:S02]  /*5290*/  LOP3.LUT R19, R4, 0xffff, RZ, 0xc0, !PT ;  /* 0x0000ffff04137812 */ /* 0x000fe400078ec0ff */
[----:B------:R-:W-:-:S02]  /*52a0*/  LOP3.LUT R38, R6, 0xffff, RZ, 0xc0, !PT ;  /* 0x0000ffff06267812 */ /* 0x000fc400078ec0ff */
[----:B------:R-:W-:Y:S02]  /*52b0*/  LOP3.LUT R21, R8, 0xffff, RZ, 0xc0, !PT ;  /* 0x0000ffff08157812 */ /* 0x000fe400078ec0ff */
[----:B------:R-:W-:Y:S02]  /*52c0*/  LOP3.LUT R23, R12, 0xffff, RZ, 0xc0, !PT ;  /* 0x0000ffff0c177812 */ /* 0x000fe400078ec0ff */
[----:B------:R-:W-:Y:S02]  /*52d0*/  LOP3.LUT R14, R14, 0xffff, RZ, 0xc0, !PT ;  /* 0x0000ffff0e0e7812 */ /* 0x000fe400078ec0ff */
[----:B------:R-:W-:Y:S01]  /*52e0*/  LOP3.LUT R25, R16, 0xffff, RZ, 0xc0, !PT ;  /* 0x0000ffff10197812 */ /* 0x000fe200078ec0ff */
[----:B------:R-:W-:Y:S01]  /*52f0*/  IMAD.IADD R16, R0, 0x1, R41 ;  /* 0x0000000100107824 */ /* 0x000fe200078e0229 */
[----:B------:R-:W-:Y:S02]  /*5300*/  LOP3.LUT R20, R20, 0xffff, RZ, 0xc0, !PT ;  /* 0x0000ffff14147812 */ /* 0x000fe400078ec0ff */
[----:B------:R-:W-:-:S02]  /*5310*/  LOP3.LUT R27, R22, 0xffff, RZ, 0xc0, !PT ;  /* 0x0000ffff161b7812 */ /* 0x000fc400078ec0ff */
[----:B------:R-:W-:Y:S02]  /*5320*/  LOP3.LUT R29, R24, 0xffff, RZ, 0xc0, !PT ;  /* 0x0000ffff181d7812 */ /* 0x000fe400078ec0ff */
[----:B------:R-:W-:Y:S02]  /*5330*/  F2FP.SATFINITE.E4M3.F32.PACK_AB_MERGE_C R30, R31, R30, RZ ;  /* 0x0000001e1f1e723e */ /* 0x000fe400048070ff */
[----:B------:R-:W-:Y:S02]  /*5340*/  F2FP.SATFINITE.E4M3.F32.PACK_AB_MERGE_C R32, R33, R32, RZ ;  /* 0x000000202120723e */ /* 0x000fe400048070ff */
[--C-:B------:R-:W-:Y:S02]  /*5350*/  PRMT R4, R21, 0x3340, R0.reuse ;  /* 0x0000334015047816 */ /* 0x100fe40000000000 */
[--C-:B------:R-:W-:Y:S02]  /*5360*/  PRMT R6, R25, 0x3340, R0.reuse ;  /* 0x0000334019067816 */ /* 0x100fe40000000000 */
[----:B------:R-:W-:-:S02]  /*5370*/  PRMT R8, R29, 0x3340, R0 ;  /* 0x000033401d087816 */ /* 0x000fc40000000000 */
[----:B------:R-:W-:Y:S02]  /*5380*/  PRMT R5, R19, 0x3340, R38 ;  /* 0x0000334013057816 */ /* 0x000fe40000000026 */
[----:B------:R-:W-:Y:S02]  /*5390*/  PRMT R7, R23, 0x3340, R14 ;  /* 0x0000334017077816 */ /* 0x000fe4000000000e */
[----:B------:R-:W-:Y:S02]  /*53a0*/  PRMT R9, R20, 0x3340, R27 ;  /* 0x0000334014097816 */ /* 0x000fe4000000001b */
[----:B------:R-:W-:Y:S02]  /*53b0*/  F2FP.SATFINITE.E4M3.F32.PACK_AB_MERGE_C R10, R11, R10, RZ ;  /* 0x0000000a0b0a723e */ /* 0x000fe400048070ff */
[----:B------:R-:W-:Y:S02]  /*53c0*/  LOP3.LUT R28, R28, 0xffff, RZ, 0xc0, !PT ;  /* 0x0000ffff1c1c7812 */ /* 0x000fe400078ec0ff */
[----:B------:R-:W-:-:S02]  /*53d0*/  LOP3.LUT R31, R30, 0xffff, RZ, 0xc0, !PT ;  /* 0x0000ffff1e1f7812 */ /* 0x000fc400078ec0ff */
[----:B------:R-:W-:Y:S01]  /*53e0*/  LOP3.LUT R33, R32, 0xffff, RZ, 0xc0, !PT ;  /* 0x0000ffff20217812 */ /* 0x000fe200078ec0ff */
[----:B------:R-:W-:Y:S01]  /*53f0*/  IMAD.IADD R32, R0, 0x1, R37 ;  /* 0x0000000100207824 */ /* 0x000fe200078e0225 */
[----:B------:R-:W-:Y:S02]  /*5400*/  PRMT R11, R5, 0x5410, R4 ;  /* 0x00005410050b7816 */ /* 0x000fe40000000004 */
[----:B------:R-:W-:Y:S02]  /*5410*/  PRMT R13, R7, 0x5410, R6 ;  /* 0x00005410070d7816 */ /* 0x000fe40000000006 */
[----:B------:R-:W-:Y:S02]  /*5420*/  PRMT R15, R9, 0x5410, R8 ;  /* 0x00005410090f7816 */ /* 0x000fe40000000008 */
[----:B------:R-:W-:Y:S02]  /*5430*/  SHF.R.U32.HI R4, RZ, 0x8, R19 ;  /* 0x00000008ff047819 */ /* 0x000fe40000011613 */
[----:B------:R-:W-:-:S02]  /*5440*/  SHF.R.U32.HI R5, RZ, 0x8, R38 ;  /* 0x00000008ff057819 */ /* 0x000fc40000011626 */
[----:B------:R-:W-:Y:S02]  /*5450*/  SHF.R.U32.HI R6, RZ, 0x8, R21 ;  /* 0x00000008ff067819 */ /* 0x000fe40000011615 */
[----:B------:R-:W-:Y:S02]  /*5460*/  SHF.R.U32.HI R7, RZ, 0x8, R23 ;  /* 0x00000008ff077819 */ /* 0x000fe40000011617 */
[----:B------:R-:W-:Y:S02]  /*5470*/  SHF.R.U32.HI R8, RZ, 0x8, R14 ;  /* 0x00000008ff087819 */ /* 0x000fe4000001160e */
[----:B------:R-:W-:Y:S02]  /*5480*/  SHF.R.U32.HI R9, RZ, 0x8, R25 ;  /* 0x00000008ff097819 */ /* 0x000fe40000011619 */
[----:B------:R-:W-:Y:S02]  /*5490*/  PRMT R12, R33, 0x3340, R0 ;  /* 0x00003340210c7816 */ /* 0x000fe40000000000 */
[----:B------:R-:W-:-:S02]  /*54a0*/  PRMT R17, R28, 0x3340, R31 ;  /* 0x000033401c117816 */ /* 0x000fc4000000001f */
[----:B------:R-:W-:Y:S02]  /*54b0*/  LOP3.LUT R4, R4, 0xffff, RZ, 0xc0, !PT ;  /* 0x0000ffff04047812 */ /* 0x000fe400078ec0ff */
[----:B------:R-:W-:Y:S02]  /*54c0*/  LOP3.LUT R5, R5, 0xffff, RZ, 0xc0, !PT ;  /* 0x0000ffff05057812 */ /* 0x000fe400078ec0ff */
[----:B------:R-:W-:Y:S02]  /*54d0*/  LOP3.LUT R6, R6, 0xffff, RZ, 0xc0, !PT ;  /* 0x0000ffff06067812 */ /* 0x000fe400078ec0ff */
[----:B------:R-:W-:Y:S02]  /*54e0*/  LOP3.LUT R7, R7, 0xffff, RZ, 0xc0, !PT ;  /* 0x0000ffff07077812 */ /* 0x000fe400078ec0ff */
[----:B------:R-:W-:Y:S02]  /*54f0*/  LOP3.LUT R8, R8, 0xffff, RZ, 0xc0, !PT ;  /* 0x0000ffff08087812 */ /* 0x000fe400078ec0ff */
[----:B------:R-:W-:-:S02]  /*5500*/  LOP3.LUT R9, R9, 0xffff, RZ, 0xc0, !PT ;  /* 0x0000ffff09097812 */ /* 0x000fc400078ec0ff */
[----:B------:R-:W-:Y:S02]  /*5510*/  PRMT R17, R17, 0x5410, R12 ;  /* 0x0000541011117816 */ /* 0x000fe4000000000c */
[----:B------:R-:W-:Y:S02]  /*5520*/  PRMT R19, R4, 0x3340, R5 ;  /* 0x0000334004137816 */ /* 0x000fe40000000005 */
[----:B------:R-:W-:Y:S02]  /*5530*/  PRMT R12, R6, 0x3340, R1 ;  /* 0x00003340060c7816 */ /* 0x000fe40000000001 */
[----:B------:R-:W-:Y:S02]  /*5540*/  PRMT R21, R7, 0x3340, R8 ;  /* 0x0000334007157816 */ /* 0x000fe40000000008 */
[----:B------:R-:W-:Y:S02]  /*5550*/  PRMT R14, R9, 0x3340, R0 ;  /* 0x00003340090e7816 */ /* 0x000fe40000000000 */
[----:B------:R-:W-:-:S02]  /*5560*/  SHF.R.U32.HI R4, RZ, 0x8, R20 ;  /* 0x00000008ff047819 */ /* 0x000fc40000011614 */
[----:B------:R-:W-:Y:S02]  /*5570*/  SHF.R.U32.HI R5, RZ, 0x8, R27 ;  /* 0x00000008ff057819 */ /* 0x000fe4000001161b */
[----:B------:R-:W-:Y:S02]  /*5580*/  SHF.R.U32.HI R6, RZ, 0x8, R29 ;  /* 0x00000008ff067819 */ /* 0x000fe4000001161d */
[----:B------:R-:W-:Y:S02]  /*5590*/  SHF.R.U32.HI R7, RZ, 0x8, R28 ;  /* 0x00000008ff077819 */ /* 0x000fe4000001161c */
[----:B------:R-:W-:Y:S02]  /*55a0*/  SHF.R.U32.HI R8, RZ, 0x8, R31 ;  /* 0x00000008ff087819 */ /* 0x000fe4000001161f */
[----:B------:R-:W-:Y:S02]  /*55b0*/  SHF.R.U32.HI R9, RZ, 0x8, R33 ;  /* 0x00000008ff097819 */ /* 0x000fe40000011621 */
[----:B------:R-:W-:-:S02]  /*55c0*/  LOP3.LUT R4, R4, 0xffff, RZ, 0xc0, !PT ;  /* 0x0000ffff04047812 */ /* 0x000fc400078ec0ff */
[----:B------:R-:W-:Y:S02]  /*55d0*/  LOP3.LUT R5, R5, 0xffff, RZ, 0xc0, !PT ;  /* 0x0000ffff05057812 */ /* 0x000fe400078ec0ff */
[----:B------:R-:W-:Y:S02]  /*55e0*/  LOP3.LUT R6, R6, 0xffff, RZ, 0xc0, !PT ;  /* 0x0000ffff06067812 */ /* 0x000fe400078ec0ff */
[----:B------:R-:W-:Y:S02]  /*55f0*/  LOP3.LUT R9, R9, 0xffff, RZ, 0xc0, !PT ;  /* 0x0000ffff09097812 */ /* 0x000fe400078ec0ff */
[----:B------:R-:W-:Y:S02]  /*5600*/  LOP3.LUT R8, R8, 0xffff, RZ, 0xc0, !PT ;  /* 0x0000ffff08087812 */ /* 0x000fe400078ec0ff */
[----:B------:R-:W-:Y:S02]  /*5610*/  LOP3.LUT R7, R7, 0xffff, RZ, 0xc0, !PT ;  /* 0x0000ffff07077812 */ /* 0x000fe400078ec0ff */
[----:B------:R-:W-:-:S02]  /*5620*/  F2FP.SATFINITE.E4M3.F32.PACK_AB_MERGE_C R34, R35, R34, RZ ;  /* 0x000000222322723e */ /* 0x000fc400048070ff */
[----:B------:R-:W-:Y:S02]  /*5630*/  PRMT R5, R4, 0x3340, R5 ;  /* 0x0000334004057816 */ /* 0x000fe40000000005 */
[----:B------:R-:W-:Y:S02]  /*5640*/  PRMT R6, R6, 0x3340, R1 ;  /* 0x0000334006067816 */ /* 0x000fe40000000001 */
[----:B------:R-:W-:Y:S02]  /*5650*/  PRMT R9, R9, 0x3340, R0 ;  /* 0x0000334009097816 */ /* 0x000fe40000000000 */
[----:B------:R-:W-:Y:S02]  /*5660*/  PRMT R8, R7, 0x3340, R8 ;  /* 0x0000334007087816 */ /* 0x000fe40000000008 */
[----:B------:R-:W-:Y:S02]  /*5670*/  LOP3.LUT R26, R26, 0xffff, RZ, 0xc0, !PT ;  /* 0x0000ffff1a1a7812 */ /* 0x000fe400078ec0ff */
[----:B------:R-:W-:-:S02]  /*5680*/  PRMT R19, R19, 0x5410, R12 ;  /* 0x0000541013137816 */ /* 0x000fc4000000000c */
[----:B------:R-:W-:Y:S02]  /*5690*/  PRMT R21, R21, 0x5410, R14 ;  /* 0x0000541015157816 */ /* 0x000fe4000000000e */
[----:B------:R-:W-:Y:S02]  /*56a0*/  LOP3.LUT R10, R10, 0xffff, RZ, 0xc0, !PT ;  /* 0x0000ffff0a0a7812 */ /* 0x000fe400078ec0ff */
[----:B------:R-:W-:Y:S02]  /*56b0*/  PRMT R5, R5, 0x5410, R6 ;  /* 0x0000541005057816 */ /* 0x000fe40000000006 */
[----:B------:R-:W-:Y:S01]  /*56c0*/  PRMT R9, R8, 0x5410, R9 ;  /* 0x0000541008097816 */ /* 0x000fe20000000009 */
[----:B------:R-:W-:Y:S01]  /*56d0*/  IMAD.IADD R8, R0, 0x1, R3 ;  /* 0x0000000100087824 */ /* 0x000fe200078e0203 */
[----:B------:R-:W-:Y:S02]  /*56e0*/  LOP3.LUT R18, R18, 0xffff, RZ, 0xc0, !PT ;  /* 0x0000ffff12127812 */ /* 0x000fe400078ec0ff */
[----:B------:R-:W-:-:S02]  /*56f0*/  LOP3.LUT R34, R34, 0xffff, RZ, 0xc0, !PT ;  /* 0x0000ffff22227812 */ /* 0x000fc400078ec0ff */
[----:B------:R-:W-:Y:S02]  /*5700*/  PRMT R14, R15, 0x4210, R26 ;  /* 0x000042100f0e7816 */ /* 0x000fe4000000001a */
[--C-:B------:R-:W-:Y:S02]  /*5710*/  PRMT R12, R11, 0x4210, R10.reuse ;  /* 0x000042100b0c7816 */ /* 0x100fe4000000000a */
[----:B------:R-:W-:Y:S02]  /*5720*/  PRMT R24, R19, 0x5210, R10 ;  /* 0x0000521013187816 */ /* 0x000fe4000000000a */
[--C-:B------:R-:W-:Y:S02]  /*5730*/  PRMT R13, R13, 0x4210, R18.reuse ;  /* 0x000042100d0d7816 */ /* 0x100fe40000000012 */
[----:B------:R-:W-:Y:S02]  /*5740*/  PRMT R25, R21, 0x5210, R18 ;  /* 0x0000521015197816 */ /* 0x000fe40000000012 */
[----:B------:R-:W-:-:S02]  /*5750*/  PRMT R26, R5, 0x5210, R26 ;  /* 0x00005210051a7816 */ /* 0x000fc4000000001a */
[--C-:B------:R-:W-:Y:S02]  /*5760*/  PRMT R15, R17, 0x4210, R34.reuse ;  /* 0x00004210110f7816 */ /* 0x100fe40000000022 */
[----:B------:R-:W-:Y:S02]  /*5770*/  PRMT R27, R9, 0x5210, R34 ;  /* 0x00005210091b7816 */ /* 0x000fe40000000022 */
[C---:B----4-:R-:W-:Y:S01]  /*5780*/  ISETP.GE.AND P0, PT, R2.reuse, UR10, PT ;  /* 0x0000000a02007c0c */ /* 0x050fe2000bf06270 */
[----:B---3--:R2:W-:Y:S01]  /*5790*/  STS.128 [R45], R12 ;  /* 0x0000000c2d007388 */ /* 0x0085e20000000c00 */
[----:B0-----:R-:W-:Y:S01]  /*57a0*/  IMAD R2, R2, UR4, RZ ;  /* 0x0000000402027c24 */ /* 0x001fe2000f8e02ff */
[C-C-:B------:R-:W-:Y:S02]  /*57b0*/  LOP3.LUT R3, R0.reuse, 0x3c, R43.reuse, 0xfe, !PT ;  /* 0x0000003c00037812 */ /* 0x140fe400078efe2b */
[----:B------:R0:W-:Y:S01]  /*57c0*/  STS.128 [R45+0x800], R24 ;  /* 0x000800182d007388 */ /* 0x0001e20000000c00 */
[----:B------:R-:W-:-:S02]  /*57d0*/  LOP3.LUT R9, R0, 0x3a, R43, 0xfe, !PT ;  /* 0x0000003a00097812 */ /* 0x000fc400078efe2b */
[C-C-:B------:R-:W-:Y:S01]  /*57e0*/  LOP3.LUT R22, R0.reuse, 0x38, R43.reuse, 0xfe, !PT ;  /* 0x0000003800167812 */ /* 0x140fe200078efe2b */
[----:B------:R-:W-:Y:S01]  /*57f0*/  BAR.SYNC.DEFER_BLOCKING 0x0 ;  /* 0x0000000000007b1d */ /* 0x000fe20000010000 */
[C-C-:B------:R-:W-:Y:S02]  /*5800*/  LOP3.LUT R28, R0.reuse, 0x32, R43.reuse, 0xfe, !PT ;  /* 0x00000032001c7812 */ /* 0x140fe400078efe2b */
[C-C-:B------:R-:W-:Y:S02]  /*5810*/  LOP3.LUT R30, R0.reuse, 0x30, R43.reuse, 0xfe, !PT ;  /* 0x00000030001e7812 */ /* 0x140fe400078efe2b */
[C-C-:B------:R-:W-:Y:S02]  /*5820*/  LOP3.LUT R34, R0.reuse, 0x2c, R43.reuse, 0xfe, !PT ;  /* 0x0000002c00227812 */ /* 0x140fe400078efe2b */
[C---:B------:R-:W-:Y:S02]  /*5830*/  LOP3.LUT R38, R0.reuse, 0x2a, R43, 0xfe, !PT ;  /* 0x0000002a00267812 */ /* 0x040fe400078efe2b */
[----:B--2---:R-:W-:-:S02]  /*5840*/  LOP3.LUT R14, R0, R43, RZ, 0xfc, !PT ;  /* 0x0000002b000e7212 */ /* 0x004fc400078efcff */
[C-C-:B------:R-:W-:Y:S02]  /*5850*/  LOP3.LUT R20, R0.reuse, 0x20, R43.reuse, 0xfe, !PT ;  /* 0x0000002000147812 */ /* 0x140fe400078efe2b */
[C-C-:B0-----:R-:W-:Y:S02]  /*5860*/  LOP3.LUT R24, R0.reuse, 0x36, R43.reuse, 0xfe, !PT ;  /* 0x0000003600187812 */ /* 0x141fe400078efe2b */
[C-C-:B------:R-:W-:Y:S02]  /*5870*/  LOP3.LUT R26, R0.reuse, 0x34, R43.reuse, 0xfe, !PT ;  /* 0x00000034001a7812 */ /* 0x140fe400078efe2b */
[C-C-:B------:R-:W-:Y:S02]  /*5880*/  LOP3.LUT R18, R0.reuse, 0x1a, R43.reuse, 0xfe, !PT ;  /* 0x0000001a00127812 */ /* 0x140fe400078efe2b */
[C-C-:B------:R-:W-:Y:S02]  /*5890*/  LOP3.LUT R11, R0.reuse, 0x8, R43.reuse, 0xfe, !PT ;  /* 0x00000008000b7812 */ /* 0x140fe400078efe2b */
[----:B------:R-:W-:-:S02]  /*58a0*/  LOP3.LUT R13, R0, 0x6, R43, 0xfe, !PT ;  /* 0x00000006000d7812 */ /* 0x000fc400078efe2b */
[C-C-:B------:R-:W-:Y:S01]  /*58b0*/  LOP3.LUT R10, R0.reuse, 0x4, R43.reuse, 0xfe, !PT ;  /* 0x00000004000a7812 */ /* 0x140fe200078efe2b */
[----:B------:R-:W0:Y:S01]  /*58c0*/  LDS.128 R4, [R36] ;  /* 0x0000000024047984 */ /* 0x000e220000000c00 */
[----:B------:R-:W-:Y:S01]  /*58d0*/  LOP3.LUT R12, R0, 0x2, R43, 0xfe, !PT ;  /* 0x00000002000c7812 */ /* 0x000fe200078efe2b */
[C---:B-1----:R-:W-:Y:S01]  /*58e0*/  IMAD R0, R14.reuse, UR5, RZ ;  /* 0x000000050e007c24 */ /* 0x042fe2000f8e02ff */
[----:B------:R-:W-:Y:S02]  /*58f0*/  ISETP.LT.AND P4, PT, R14, UR11, !P0 ;  /* 0x0000000b0e007c0c */ /* 0x000fe4000c781270 */
[----:B------:R-:W-:Y:S02]  /*5900*/  IADD3 R49, P1, PT, R2, UR8, RZ ;  /* 0x0000000802317c10 */ /* 0x000fe4000ff3e0ff */
[----:B------:R-:W-:Y:S02]  /*5910*/  ISETP.LT.AND P3, PT, R12, UR11, !P0 ;  /* 0x0000000b0c007c0c */ /* 0x000fe4000c761270 */
[----:B------:R-:W-:Y:S01]  /*5920*/  LEA.HI.X.SX32 R51, R2, UR9, 0x1, P1 ;  /* 0x0000000902337c11 */ /* 0x000fe200088f0eff */
[----:B------:R-:W-:Y:S01]  /*5930*/  IMAD R2, R12, UR5, RZ ;  /* 0x000000050c027c24 */ /* 0x000fe2000f8e02ff */
[----:B------:R-:W-:-:S02]  /*5940*/  ISETP.LT.AND P1, PT, R10, UR11, !P0 ;  /* 0x0000000b0a007c0c */ /* 0x000fc4000c721270 */
[C---:B0-----:R-:W-:Y:S02]  /*5950*/  PRMT R41, R4.reuse, 0x7773, RZ ;  /* 0x0000777304297816 */ /* 0x041fe400000000ff */
[C---:B------:R-:W-:Y:S02]  /*5960*/  PRMT R43, R4.reuse, 0x7772, RZ ;  /* 0x00007772042b7816 */ /* 0x040fe400000000ff */
[C---:B------:R-:W-:Y:S02]  /*5970*/  PRMT R45, R4.reuse, 0x7771, RZ ;  /* 0x00007771042d7816 */ /* 0x040fe400000000ff */
[----:B------:R-:W-:Y:S02]  /*5980*/  PRMT R47, R4, 0x7770, RZ ;  /* 0x00007770042f7816 */ /* 0x000fe400000000ff */
[----:B------:R-:W-:Y:S02]  /*5990*/  IADD3 R4, P2, PT, R0, R49, RZ ;  /* 0x0000003100047210 */ /* 0x000fe40007f5e0ff */
[----:B------:R-:W-:-:S02]  /*59a0*/  PRMT R35, R5, 0x7773, RZ ;  /* 0x0000777305237816 */ /* 0x000fc400000000ff */
[C---:B------:R-:W-:Y:S02]  /*59b0*/  PRMT R37, R5.reuse, 0x7772, RZ ;  /* 0x0000777205257816 */ /* 0x040fe400000000ff */
[C---:B------:R-:W-:Y:S02]  /*59c0*/  PRMT R17, R5.reuse, 0x7771, RZ ;  /* 0x0000777105117816 */ /* 0x040fe400000000ff */
[----:B------:R-:W-:Y:S02]  /*59d0*/  PRMT R39, R5, 0x7770, RZ ;  /* 0x0000777005277816 */ /* 0x000fe400000000ff */
[----:B------:R-:W-:Y:S01]  /*59e0*/  LEA.HI.X.SX32 R5, R0, R51, 0x1, P2 ;  /* 0x0000003300057211 */ /* 0x000fe200010f0eff */
[----:B------:R-:W-:Y:S01]  /*59f0*/  IMAD R0, R10, UR5, RZ ;  /* 0x000000050a007c24 */ /* 0x000fe2000f8e02ff */
[C---:B------:R-:W-:Y:S01]  /*5a00*/  ISETP.LT.AND P2, PT, R13.reuse, UR11, !P0 ;  /* 0x0000000b0d007c0c */ /* 0x040fe2000c741270 */
[----:B------:R-:W-:Y:S01]  /*5a10*/  IMAD R13, R13, UR5, RZ ;  /* 0x000000050d0d7c24 */ /* 0x000fe2000f8e02ff */
[C---:B------:R-:W-:Y:S01]  /*5a20*/  PRMT R29, R6.reuse, 0x7773, RZ ;  /* 0x00007773061d7816 */ /* 0x040fe200000000ff */
[----:B------:R0:W-:Y:S01]  /*5a30*/  @P4 STG.E.U8 desc[UR20][R4.64], R47 ;  /* 0x0000002f04004986 */ /* 0x0001e2000c101114 */
[----:B------:R-:W-:-:S02]  /*5a40*/  PRMT R31, R6, 0x7772, RZ ;  /* 0x00007772061f7816 */ /* 0x000fc400000000ff */
[C---:B------:R-:W-:Y:S02]  /*5a50*/  PRMT R33, R6.reuse, 0x7771, RZ ;  /* 0x0000777106217816 */ /* 0x040fe400000000ff */
[----:B------:R-:W-:Y:S02]  /*5a60*/  PRMT R19, R6, 0x7770, RZ ;  /* 0x0000777006137816 */ /* 0x000fe400000000ff */
[-C--:B------:R-:W-:Y:S02]  /*5a70*/  IADD3 R6, P6, PT, R2, R49.reuse, RZ ;  /* 0x0000003102067210 */ /* 0x080fe40007fde0ff */
[----:B------:R-:W-:Y:S02]  /*5a80*/  IADD3 R10, P4, PT, R0, R49, RZ ;  /* 0x00000031000a7210 */ /* 0x000fe40007f9e0ff */
[C---:B------:R-:W-:Y:S02]  /*5a90*/  PRMT R21, R7.reuse, 0x7773, RZ ;  /* 0x0000777307157816 */ /* 0x040fe400000000ff */
[----:B------:R-:W-:-:S02]  /*5aa0*/  PRMT R23, R7, 0x7772, RZ ;  /* 0x0000777207177816 */ /* 0x000fc400000000ff */
[C---:B------:R-:W-:Y:S02]  /*5ab0*/  PRMT R25, R7.reuse, 0x7771, RZ ;  /* 0x0000777107197816 */ /* 0x040fe400000000ff */
[----:B------:R-:W-:Y:S02]  /*5ac0*/  PRMT R27, R7, 0x7770, RZ ;  /* 0x00007770071b7816 */ /* 0x000fe400000000ff */
[----:B------:R-:W-:Y:S02]  /*5ad0*/  IADD3 R12, P5, PT, R13, R49, RZ ;  /* 0x000000310d0c7210 */ /* 0x000fe40007fbe0ff */
[-C--:B------:R-:W-:Y:S01]  /*5ae0*/  LEA.HI.X.SX32 R7, R2, R51.reuse, 0x1, P6 ;  /* 0x0000003302077211 */ /* 0x080fe200030f0eff */
[C---:B------:R-:W-:Y:S01]  /*5af0*/  IMAD R2, R11.reuse, UR5, RZ ;  /* 0x000000050b027c24 */ /* 0x040fe2000f8e02ff */
[----:B------:R-:W-:Y:S02]  /*5b00*/  ISETP.LT.AND P6, PT, R11, UR11, !P0 ;  /* 0x0000000b0b007c0c */ /* 0x000fe4000c7c1270 */
[-C--:B------:R-:W-:Y:S01]  /*5b10*/  LEA.HI.X.SX32 R11, R0, R51.reuse, 0x1, P4 ;  /* 0x00000033000b7211 */ /* 0x080fe200020f0eff */
[C---:B------:R-:W-:Y:S01]  /*5b20*/  IMAD R0, R58.reuse, UR5, RZ ;  /* 0x000000053a007c24 */ /* 0x040fe2000f8e02ff */
[----:B------:R-:W-:Y:S01]  /*5b30*/  LEA.HI.X.SX32 R13, R13, R51, 0x1, P5 ;  /* 0x000000330d0d7211 */ /* 0x000fe200028f0eff */
[----:B------:R1:W-:Y:S01]  /*5b40*/  @P3 STG.E.U8 desc[UR20][R6.64], R45 ;  /* 0x0000002d06003986 */ /* 0x0003e2000c101114 */
[----:B------:R-:W-:-:S02]  /*5b50*/  ISETP.LT.AND P4, PT, R58, UR11, !P0 ;  /* 0x0000000b3a007c0c */ /* 0x000fc4000c781270 */
[----:B------:R-:W-:Y:S01]  /*5b60*/  IADD3 R14, P3, PT, R2, R49, RZ ;  /* 0x00000031020e7210 */ /* 0x000fe20007f7e0ff */
[----:B------:R2:W-:Y:S01]  /*5b70*/  @P1 STG.E.U8 desc[UR20][R10.64], R43 ;  /* 0x0000002b0a001986 */ /* 0x0005e2000c101114 */
[C---:B------:R-:W-:Y:S01]  /*5b80*/  ISETP.LT.AND P1, PT, R16.reuse, UR11, !P0 ;  /* 0x0000000b10007c0c */ /* 0x040fe2000c721270 */
[----:B------:R-:W-:Y:S01]  /*5b90*/  IMAD R16, R16, UR5, RZ ;  /* 0x0000000510107c24 */ /* 0x000fe2000f8e02ff */
[----:B------:R-:W-:Y:S01]  /*5ba0*/  LEA.HI.X.SX32 R15, R2, R51, 0x1, P3 ;  /* 0x00000033020f7211 */ /* 0x000fe200018f0eff */
[----:B------:R3:W-:Y:S01]  /*5bb0*/  @P2 STG.E.U8 desc[UR20][R12.64], R41 ;  /* 0x000000290c002986 */ /* 0x0007e2000c101114 */
[C---:B0-----:R-:W-:Y:S01]  /*5bc0*/  IADD3 R4, P2, PT, R0.reuse, R49, RZ ;  /* 0x0000003100047210 */ /* 0x041fe20007f5e0ff */
[C---:B------:R-:W-:Y:S01]  /*5bd0*/  IMAD R2, R57.reuse, UR5, RZ ;  /* 0x0000000539027c24 */ /* 0x040fe2000f8e02ff */
[----:B------:R-:W-:Y:S01]  /*5be0*/  ISETP.LT.AND P3, PT, R57, UR11, !P0 ;  /* 0x0000000b39007c0c */ /* 0x000fe2000c761270 */
[----:B------:R-:W-:Y:S01]  /*5bf0*/  @P6 STG.E.U8 desc[UR20][R14.64], R39 ;  /* 0x000000270e006986 */ /* 0x000fe2000c101114 */
[----:B------:R-:W-:Y:S01]  /*5c00*/  LEA.HI.X.SX32 R5, R0, R51, 0x1, P2 ;  /* 0x0000003300057211 */ /* 0x000fe200010f0eff */
[----:B------:R-:W-:Y:S01]  /*5c10*/  IMAD R0, R56, UR5, RZ ;  /* 0x0000000538007c24 */ /* 0x000fe2000f8e02ff */
[----:B-1----:R-:W-:-:S02]  /*5c20*/  IADD3 R6, P5, PT, R2, R49, RZ ;  /* 0x0000003102067210 */ /* 0x002fc40007fbe0ff */
[----:B------:R-:W-:Y:S01]  /*5c30*/  ISETP.LT.AND P2, PT, R56, UR11, !P0 ;  /* 0x0000000b38007c0c */ /* 0x000fe2000c741270 */
[----:B------:R0:W-:Y:S01]  /*5c40*/  @P4 STG.E.U8 desc[UR20][R4.64], R17 ;  /* 0x0000001104004986 */ /* 0x0001e2000c101114 */
[-C--:B--2---:R-:W-:Y:S02]  /*5c50*/  IADD3 R10, P6, PT, R16, R49.reuse, RZ ;  /* 0x00000031100a7210 */ /* 0x084fe40007fde0ff */
[----:B---3--:R-:W-:Y:S02]  /*5c60*/  IADD3 R12, P4, PT, R0, R49, RZ ;  /* 0x00000031000c7210 */ /* 0x008fe40007f9e0ff */
[-C--:B------:R-:W-:Y:S01]  /*5c70*/  LEA.HI.X.SX32 R7, R2, R51.reuse, 0x1, P5 ;  /* 0x0000003302077211 */ /* 0x080fe200028f0eff */
[----:B------:R-:W-:Y:S01]  /*5c80*/  IMAD R2, R54, UR5, RZ ;  /* 0x0000000536027c24 */ /* 0x000fe2000f8e02ff */
[-C--:B------:R-:W-:Y:S01]  /*5c90*/  LEA.HI.X.SX32 R13, R0, R51.reuse, 0x1, P4 ;  /* 0x00000033000d7211 */ /* 0x080fe200020f0eff */
[C---:B------:R-:W-:Y:S01]  /*5ca0*/  IMAD R0, R55.reuse, UR5, RZ ;  /* 0x0000000537007c24 */ /* 0x040fe2000f8e02ff */
[----:B------:R-:W-:Y:S01]  /*5cb0*/  ISETP.LT.AND P5, PT, R55, UR11, !P0 ;  /* 0x0000000b37007c0c */ /* 0x000fe2000c7a1270 */
[----:B------:R-:W-:Y:S01]  /*5cc0*/  @P3 STG.E.U8 desc[UR20][R6.64], R37 ;  /* 0x0000002506003986 */ /* 0x000fe2000c101114 */
[----:B------:R-:W-:Y:S01]  /*5cd0*/  LEA.HI.X.SX32 R11, R16, R51, 0x1, P6 ;  /* 0x00000033100b7211 */ /* 0x000fe200030f0eff */
[C---:B0-----:R-:W-:Y:S01]  /*5ce0*/  IMAD R17, R53.reuse, UR5, RZ ;  /* 0x0000000535117c24 */ /* 0x041fe2000f8e02ff */
[C---:B------:R-:W-:Y:S01]  /*5cf0*/  IADD3 R14, P3, PT, R0.reuse, R49, RZ ;  /* 0x00000031000e7210 */ /* 0x040fe20007f7e0ff */
[----:B------:R-:W0:Y:S03]  /*5d00*/  LDS.128 R4, [R36+0x1000] ;  /* 0x0010000024047984 */ /* 0x000e260000000c00 */
[----:B------:R-:W-:Y:S01]  /*5d10*/  LEA.HI.X.SX32 R15, R0, R51, 0x1, P3 ;  /* 0x00000033000f7211 */ /* 0x000fe200018f0eff */
[----:B------:R1:W-:Y:S01]  /*5d20*/  @P1 STG.E.U8 desc[UR20][R10.64], R35 ;  /* 0x000000230a001986 */ /* 0x0003e2000c101114 */
[----:B------:R-:W-:Y:S01]  /*5d30*/  ISETP.LT.AND P1, PT, R54, UR11, !P0 ;  /* 0x0000000b36007c0c */ /* 0x000fe2000c721270 */
[C---:B------:R-:W-:Y:S01]  /*5d40*/  IMAD R0, R52.reuse, UR5, RZ ;  /* 0x0000000534007c24 */ /* 0x040fe2000f8e02ff */
[----:B------:R-:W-:Y:S01]  /*5d50*/  ISETP.LT.AND P3, PT, R52, UR11, !P0 ;  /* 0x0000000b34007c0c */ /* 0x000fe2000c761270 */
[----:B------:R2:W-:Y:S01]  /*5d60*/  @P2 STG.E.U8 desc[UR20][R12.64], R19 ;  /* 0x000000130c002986 */ /* 0x0005e2000c101114 */
[----:B------:R-:W-:-:S03]  /*5d70*/  ISETP.LT.AND P2, PT, R53, UR11, !P0 ;  /* 0x0000000b35007c0c */ /* 0x000fc6000c741270 */
[----:B------:R3:W-:Y:S01]  /*5d80*/  @P5 STG.E.U8 desc[UR20][R14.64], R33 ;  /* 0x000000210e005986 */ /* 0x0007e2000c101114 */
[-C--:B------:R-:W-:Y:S02]  /*5d90*/  IADD3 R16, P5, PT, R0, R49.reuse, RZ ;  /* 0x0000003100107210 */ /* 0x080fe40007fbe0ff */
[CC--:B-1----:R-:W-:Y:S02]  /*5da0*/  IADD3 R10, P4, PT, R2.reuse, R49.reuse, RZ ;  /* 0x00000031020a7210 */ /* 0x0c2fe40007f9e0ff */
[C---:B--2---:R-:W-:Y:S02]  /*5db0*/  IADD3 R12, P6, PT, R17.reuse, R49, RZ ;  /* 0x00000031110c7210 */ /* 0x044fe40007fde0ff */
[-C--:B------:R-:W-:Y:S01]  /*5dc0*/  LEA.HI.X.SX32 R11, R2, R51.reuse, 0x1, P4 ;  /* 0x00000033020b7211 */ /* 0x080fe200020f0eff */
[----:B------:R-:W-:Y:S01]  /*5dd0*/  IMAD R2, R18, UR5, RZ ;  /* 0x0000000512027c24 */ /* 0x000fe2000f8e02ff */
[-C--:B------:R-:W-:Y:S02]  /*5de0*/  LEA.HI.X.SX32 R13, R17, R51.reuse, 0x1, P6 ;  /* 0x00000033110d7211 */ /* 0x080fe400030f0eff */
[----:B------:R-:W-:Y:S01]  /*5df0*/  LEA.HI.X.SX32 R17, R0, R51, 0x1, P5 ;  /* 0x0000003300117211 */ /* 0x000fe200028f0eff */
[----:B------:R1:W-:Y:S01]  /*5e00*/  @P1 STG.E.U8 desc[UR20][R10.64], R31 ;  /* 0x0000001f0a001986 */ /* 0x0003e2000c101114 */
[----:B------:R-:W-:Y:S01]  /*5e10*/  ISETP.LT.AND P4, PT, R18, UR11, !P0 ;  /* 0x0000000b12007c0c */ /* 0x000fe2000c781270 */
[----:B------:R-:W-:Y:S01]  /*5e20*/  IMAD R0, R50, UR5, RZ ;  /* 0x0000000532007c24 */ /* 0x000fe2000f8e02ff */
[----:B------:R-:W-:Y:S01]  /*5e30*/  IADD3 R18, P1, PT, R2, R49, RZ ;  /* 0x0000003102127210 */ /* 0x000fe20007f3e0ff */
[----:B------:R-:W-:Y:S01]  /*5e40*/  @P2 STG.E.U8 desc[UR20][R12.64], R29 ;  /* 0x0000001d0c002986 */ /* 0x000fe2000c101114 */
[----:B------:R-:W-:-:S02]  /*5e50*/  ISETP.LT.AND P2, PT, R48, UR11, !P0 ;  /* 0x0000000b30007c0c */ /* 0x000fc4000c741270 */
[----:B------:R-:W-:Y:S01]  /*5e60*/  LEA.HI.X.SX32 R19, R2, R51, 0x1, P1 ;  /* 0x0000003302137211 */ /* 0x000fe200008f0eff */
[----:B------:R2:W-:Y:S01]  /*5e70*/  @P3 STG.E.U8 desc[UR20][R16.64], R27 ;  /* 0x0000001b10003986 */ /* 0x0005e2000c101114 */
[----:B------:R-:W-:Y:S01]  /*5e80*/  ISETP.LT.AND P3, PT, R50, UR11, !P0 ;  /* 0x0000000b32007c0c */ /* 0x000fe2000c761270 */
[----:B------:R-:W-:Y:S01]  /*5e90*/  IMAD R2, R48, UR5, RZ ;  /* 0x0000000530027c24 */ /* 0x000fe2000f8e02ff */
[----:B---3--:R-:W-:-:S03]  /*5ea0*/  IADD3 R14, P1, PT, R0, R49, RZ ;  /* 0x00000031000e7210 */ /* 0x008fc60007f3e0ff */
[----:B------:R3:W-:Y:S01]  /*5eb0*/  @P4 STG.E.U8 desc[UR20][R18.64], R25 ;  /* 0x0000001912004986 */ /* 0x0007e2000c101114 */
[----:B------:R-:W-:Y:S01]  /*5ec0*/  LEA.HI.X.SX32 R15, R0, R51, 0x1, P1 ;  /* 0x00000033000f7211 */ /* 0x000fe200008f0eff */
[----:B------:R-:W-:Y:S01]  /*5ed0*/  IMAD R0, R46, UR5, RZ ;  /* 0x000000052e007c24 */ /* 0x000fe2000f8e02ff */
[----:B-1----:R-:W-:Y:S02]  /*5ee0*/  IADD3 R10, P5, PT, R2, R49, RZ ;  /* 0x00000031020a7210 */ /* 0x002fe40007fbe0ff */
[C---:B------:R-:W-:Y:S01]  /*5ef0*/  ISETP.LT.AND P4, PT, R20.reuse, UR11, !P0 ;  /* 0x0000000b14007c0c */ /* 0x040fe2000c781270 */
[----:B------:R-:W-:Y:S01]  /*5f00*/  IMAD R20, R20, UR5, RZ ;  /* 0x0000000514147c24 */ /* 0x000fe2000f8e02ff */
[----:B------:R-:W-:Y:S01]  /*5f10*/  LEA.HI.X.SX32 R11, R2, R51, 0x1, P5 ;  /* 0x00000033020b7211 */ /* 0x000fe200028f0eff */
[----:B------:R1:W-:Y:S01]  /*5f20*/  @P3 STG.E.U8 desc[UR20][R14.64], R23 ;  /* 0x000000170e003986 */ /* 0x0003e2000c101114 */
[-C--:B--2---:R-:W-:Y:S01]  /*5f30*/  IADD3 R16, P3, PT, R0, R49.reuse, RZ ;  /* 0x0000003100107210 */ /* 0x084fe20007f7e0ff */
[----:B------:R-:W-:Y:S01]  /*5f40*/  IMAD R2, R42, UR5, RZ ;  /* 0x000000052a027c24 */ /* 0x000fe2000f8e02ff */
[----:B------:R-:W-:Y:S01]  /*5f50*/  IADD3 R12, P6, PT, R20, R49, RZ ;  /* 0x00000031140c7210 */ /* 0x000fe20007fde0ff */
[----:B------:R2:W-:Y:S01]  /*5f60*/  @P2 STG.E.U8 desc[UR20][R10.64], R21 ;  /* 0x000000150a002986 */ /* 0x0005e2000c101114 */
[----:B------:R-:W-:Y:S01]  /*5f70*/  LEA.HI.X.SX32 R17, R0, R51, 0x1, P3 ;  /* 0x0000003300117211 */ /* 0x000fe200018f0eff */
[----:B------:R-:W-:Y:S01]  /*5f80*/  IMAD R0, R44, UR5, RZ ;  /* 0x000000052c007c24 */ /* 0x000fe2000f8e02ff */
[----:B------:R-:W-:Y:S01]  /*5f90*/  ISETP.LT.AND P1, PT, R46, UR11, !P0 ;  /* 0x0000000b2e007c0c */ /* 0x000fe2000c721270 */
[----:B---3--:R-:W-:Y:S01]  /*5fa0*/  IMAD R18, R40, UR5, RZ ;  /* 0x0000000528127c24 */ /* 0x008fe2000f8e02ff */
[----:B------:R-:W-:-:S02]  /*5fb0*/  ISETP.LT.AND P2, PT, R44, UR11, !P0 ;  /* 0x0000000b2c007c0c */ /* 0x000fc4000c741270 */
[----:B------:R-:W-:Y:S02]  /*5fc0*/  LEA.HI.X.SX32 R13, R20, R51, 0x1, P6 ;  /* 0x00000033140d7211 */ /* 0x000fe400030f0eff */
[----:B0-----:R-:W-:Y:S02]  /*5fd0*/  PRMT R25, R4, 0x7770, RZ ;  /* 0x0000777004197816 */ /* 0x001fe400000000ff */
[----:B-1----:R-:W-:Y:S02]  /*5fe0*/  IADD3 R14, P6, PT, R0, R49, RZ ;  /* 0x00000031000e7210 */ /* 0x002fe40007fde0ff */
[----:B------:R-:W-:Y:S01]  /*5ff0*/  PRMT R19, R4, 0x7771, RZ ;  /* 0x0000777104137816 */ /* 0x000fe200000000ff */
[----:B------:R0:W-:Y:S01]  /*6000*/  @P4 STG.E.U8 desc[UR20][R12.64], R25 ;  /* 0x000000190c004986 */ /* 0x0001e2000c101114 */
[----:B------:R-:W-:Y:S01]  /*6010*/  LEA.HI.X.SX32 R15, R0, R51, 0x1, P6 ;  /* 0x00000033000f7211 */ /* 0x000fe200030f0eff */
[----:B------:R-:W-:Y:S01]  /*6020*/  IMAD R0, R38, UR5, RZ ;  /* 0x0000000526007c24 */ /* 0x000fe2000f8e02ff */
[----:B------:R-:W-:Y:S01]  /*6030*/  ISETP.LT.AND P4, PT, R42, UR11, !P0 ;  /* 0x0000000b2a007c0c */ /* 0x000fe2000c781270 */
[----:B------:R1:W-:Y:S01]  /*6040*/  @P1 STG.E.U8 desc[UR20][R16.64], R19 ;  /* 0x0000001310001986 */ /* 0x0003e2000c101114 */
[----:B------:R-:W-:-:S02]  /*6050*/  ISETP.LT.AND P3, PT, R40, UR11, !P0 ;  /* 0x0000000b28007c0c */ /* 0x000fc4000c761270 */
[----:B------:R-:W-:Y:S02]  /*6060*/  ISETP.LT.AND P1, PT, R38, UR11, !P0 ;  /* 0x0000000b26007c0c */ /* 0x000fe4000c721270 */
[-C--:B--2---:R-:W-:Y:S02]  /*6070*/  IADD3 R10, P5, PT, R2, R49.reuse, RZ ;  /* 0x00000031020a7210 */ /* 0x084fe40007fbe0ff */
[C---:B------:R-:W-:Y:S02]  /*6080*/  PRMT R23, R4.reuse, 0x7773, RZ ;  /* 0x0000777304177816 */ /* 0x040fe400000000ff */
[----:B0-----:R-:W-:Y:S02]  /*6090*/  PRMT R25, R4, 0x7772, RZ ;  /* 0x0000777204197816 */ /* 0x001fe400000000ff */
[----:B------:R-:W-:Y:S02]  /*60a0*/  IADD3 R12, P6, PT, R18, R49, RZ ;  /* 0x00000031120c7210 */ /* 0x000fe40007fde0ff */
[----:B------:R-:W-:Y:S01]  /*60b0*/  LEA.HI.X.SX32 R11, R2, R51, 0x1, P5 ;  /* 0x00000033020b7211 */ /* 0x000fe200028f0eff */
[----:B------:R0:W-:Y:S01]  /*60c0*/  @P2 STG.E.U8 desc[UR20][R14.64], R25 ;  /* 0x000000190e002986 */ /* 0x0001e2000c101114 */
[----:B-1----:R-:W-:Y:S01]  /*60d0*/  IADD3 R16, P2, PT, R0, R49, RZ ;  /* 0x0000003100107210 */ /* 0x002fe20007f5e0ff */
[----:B------:R-:W-:Y:S01]  /*60e0*/  IMAD R2, R32, UR5, RZ ;  /* 0x0000000520027c24 */ /* 0x000fe2000f8e02ff */
[-C--:B------:R-:W-:Y:S01]  /*60f0*/  LEA.HI.X.SX32 R13, R18, R51.reuse, 0x1, P6 ;  /* 0x00000033120d7211 */ /* 0x080fe200030f0eff */
[----:B------:R1:W-:Y:S01]  /*6100*/  @P4 STG.E.U8 desc[UR20][R10.64], R23 ;  /* 0x000000170a004986 */ /* 0x0003e2000c101114 */
[----:B------:R-:W-:Y:S01]  /*6110*/  LEA.HI.X.SX32 R17, R0, R51, 0x1, P2 ;  /* 0x0000003300117211 */ /* 0x000fe200010f0eff */
[C---:B------:R-:W-:Y:S01]  /*6120*/  IMAD R0, R34.reuse, UR5, RZ ;  /* 0x0000000522007c24 */ /* 0x040fe2000f8e02ff */
[----:B------:R-:W-:Y:S01]  /*6130*/  ISETP.LT.AND P2, PT, R34, UR11, !P0 ;  /* 0x0000000b22007c0c */ /* 0x000fe2000c741270 */
[----:B------:R-:W-:Y:S01]  /*6140*/  IMAD R18, R30, UR5, RZ ;  /* 0x000000051e127c24 */ /* 0x000fe2000f8e02ff */
[----:B------:R-:W-:-:S02]  /*6150*/  PRMT R21, R5, 0x7770, RZ ;  /* 0x0000777005157816 */ /* 0x000fc400000000ff */
[C---:B------:R-:W-:Y:S02]  /*6160*/  PRMT R19, R5.reuse, 0x7771, RZ ;  /* 0x0000777105137816 */ /* 0x040fe400000000ff */
[C---:B0-----:R-:W-:Y:S01]  /*6170*/  IADD3 R14, P5, PT, R0.reuse, R49, RZ ;  /* 0x00000031000e7210 */ /* 0x041fe20007fbe0ff */
[----:B------:R0:W-:Y:S01]  /*6180*/  @P3 STG.E.U8 desc[UR20][R12.64], R21 ;  /* 0x000000150c003986 */ /* 0x0001e2000c101114 */
[----:B------:R-:W-:Y:S02]  /*6190*/  PRMT R25, R5, 0x7772, RZ ;  /* 0x0000777205197816 */ /* 0x000fe400000000ff */
[----:B------:R-:W-:Y:S01]  /*61a0*/  LEA.HI.X.SX32 R15, R0, R51, 0x1, P5 ;  /* 0x00000033000f7211 */ /* 0x000fe200028f0eff */
[----:B------:R2:W-:Y:S01]  /*61b0*/  @P1 STG.E.U8 desc[UR20][R16.64], R19 ;  /* 0x0000001310001986 */ /* 0x0005e2000c101114 */
[----:B------:R-:W-:Y:S01]  /*61c0*/  ISETP.LT.AND P1, PT, R32, UR11, !P0 ;  /* 0x0000000b20007c0c */ /* 0x000fe2000c721270 */
[----:B------:R-:W-:Y:S01]  /*61d0*/  IMAD R0, R28, UR5, RZ ;  /* 0x000000051c007c24 */ /* 0x000fe2000f8e02ff */
[----:B------:R-:W-:Y:S01]  /*61e0*/  ISETP.LT.AND P3, PT, R30, UR11, !P0 ;  /* 0x0000000b1e007c0c */ /* 0x000fe2000c761270 */
[----:B------:R3:W-:Y:S01]  /*61f0*/  @P2 STG.E.U8 desc[UR20][R14.64], R25 ;  /* 0x000000190e002986 */ /* 0x0007e2000c101114 */
[----:B------:R-:W-:-:S02]  /*6200*/  ISETP.LT.AND P4, PT, R28, UR11, !P0 ;  /* 0x0000000b1c007c0c */ /* 0x000fc4000c781270 */
[-C--:B-1----:R-:W-:Y:S02]  /*6210*/  IADD3 R10, P6, PT, R2, R49.reuse, RZ ;  /* 0x00000031020a7210 */ /* 0x082fe40007fde0ff */
[-C--:B0-----:R-:W-:Y:S02]  /*6220*/  IADD3 R12, P5, PT, R18, R49.reuse, RZ ;  /* 0x00000031120c7210 */ /* 0x081fe40007fbe0ff */
[----:B------:R-:W-:Y:S01]  /*6230*/  IADD3 R4, P2, PT, R0, R49, RZ ;  /* 0x0000003100047210 */ /* 0x000fe20007f5e0ff */
[----:B--2---:R-:W-:Y:S01]  /*6240*/  IMAD R17, R9, UR5, RZ ;  /* 0x0000000509117c24 */ /* 0x004fe2000f8e02ff */
[-C--:B------:R-:W-:Y:S01]  /*6250*/  LEA.HI.X.SX32 R11, R2, R51.reuse, 0x1, P6 ;  /* 0x00000033020b7211 */ /* 0x080fe200030f0eff */
[----:B------:R-:W-:Y:S01]  /*6260*/  IMAD R2, R24, UR5, RZ ;  /* 0x0000000518027c24 */ /* 0x000fe2000f8e02ff */
[----:B------:R-:W-:Y:S01]  /*6270*/  PRMT R23, R5, 0x7773, RZ ;  /* 0x0000777305177816 */ /* 0x000fe200000000ff */
[----:B---3--:R-:W-:Y:S01]  /*6280*/  IMAD R15, R22, UR5, RZ ;  /* 0x00000005160f7c24 */ /* 0x008fe2000f8e02ff */
[-C--:B------:R-:W-:Y:S01]  /*6290*/  LEA.HI.X.SX32 R13, R18, R51.reuse, 0x1, P5 ;  /* 0x00000033120d7211 */ /* 0x080fe200028f0eff */
[----:B------:R-:W-:Y:S01]  /*62a0*/  IMAD R18, R3, UR5, RZ ;  /* 0x0000000503127c24 */ /* 0x000fe2000f8e02ff */
[----:B------:R-:W-:Y:S01]  /*62b0*/  LEA.HI.X.SX32 R5, R0, R51, 0x1, P2 ;  /* 0x0000003300057211 */ /* 0x000fe200010f0eff */
[----:B------:R-:W-:Y:S01]  /*62c0*/  IMAD R0, R26, UR5, RZ ;  /* 0x000000051a007c24 */ /* 0x000fe2000f8e02ff */
[C---:B------:R-:W-:Y:S01]  /*62d0*/  PRMT R19, R6.reuse, 0x7770, RZ ;  /* 0x0000777006137816 */ /* 0x040fe200000000ff */
[----:B------:R0:W-:Y:S01]  /*62e0*/  @P1 STG.E.U8 desc[UR20][R10.64], R23 ;  /* 0x000000170a001986 */ /* 0x0001e2000c101114 */
[----:B------:R-:W-:-:S02]  /*62f0*/  PRMT R21, R6, 0x7771, RZ ;  /* 0x0000777106157816 */ /* 0x000fc400000000ff */
[----:B------:R-:W-:Y:S01]  /*6300*/  ISETP.LT.AND P5, PT, R26, UR11, !P0 ;  /* 0x0000000b1a007c0c */ /* 0x000fe2000c7a1270 */
[----:B------:R1:W-:Y:S01]  /*6310*/  @P3 STG.E.U8 desc[UR20][R12.64], R19 ;  /* 0x000000130c003986 */ /* 0x0003e2000c101114 */
[----:B------:R-:W-:Y:S02]  /*6320*/  ISETP.LT.AND P3, PT, R22, UR11, !P0 ;  /* 0x0000000b16007c0c */ /* 0x000fe4000c761270 */
[----:B------:R-:W-:Y:S01]  /*6330*/  PRMT R25, R6, 0x7772, RZ ;  /* 0x0000777206197816 */ /* 0x000fe200000000ff */
[----:B------:R2:W-:Y:S01]  /*6340*/  @P4 STG.E.U8 desc[UR20][R4.64], R21 ;  /* 0x0000001504004986 */ /* 0x0005e2000c101114 */
[----:B------:R-:W-:Y:S02]  /*6350*/  ISETP.LT.AND P4, PT, R24, UR11, !P0 ;  /* 0x0000000b18007c0c */ /* 0x000fe4000c781270 */
[----:B0-----:R-:W-:Y:S02]  /*6360*/  IADD3 R10, P6, PT, R0, R49, RZ ;  /* 0x00000031000a7210 */ /* 0x001fe40007fde0ff */
[----:B------:R-:W-:-:S02]  /*6370*/  PRMT R23, R6, 0x7773, RZ ;  /* 0x0000777306177816 */ /* 0x000fc400000000ff */
[----:B-1----:R-:W-:Y:S01]  /*6380*/  IADD3 R12, P2, PT, R15, R49, RZ ;  /* 0x000000310f0c7210 */ /* 0x002fe20007f5e0ff */
[----:B------:R-:W-:Y:S01]  /*6390*/  IMAD R19, R8, UR5, RZ ;  /* 0x0000000508137c24 */ /* 0x000fe2000f8e02ff */
[----:B------:R-:W-:Y:S02]  /*63a0*/  LEA.HI.X.SX32 R11, R0, R51, 0x1, P6 ;  /* 0x00000033000b7211 */ /* 0x000fe400030f0eff */
[CC--:B--2---:R-:W-:Y:S02]  /*63b0*/  IADD3 R4, P1, PT, R2.reuse, R49.reuse, RZ ;  /* 0x0000003102047210 */ /* 0x0c4fe40007f3e0ff */
[----:B------:R-:W-:Y:S01]  /*63c0*/  IADD3 R14, P6, PT, R17, R49, RZ ;  /* 0x00000031110e7210 */ /* 0x000fe20007fde0ff */
[----:B------:R0:W-:Y:S01]  /*63d0*/  @P5 STG.E.U8 desc[UR20][R10.64], R25 ;  /* 0x000000190a005986 */ /* 0x0001e2000c101114 */
[----:B------:R-:W-:Y:S02]  /*63e0*/  LEA.HI.X.SX32 R5, R2, R51, 0x1, P1 ;  /* 0x0000003302057211 */ /* 0x000fe400008f0eff */
[----:B------:R-:W-:-:S02]  /*63f0*/  IADD3 R16, P1, PT, R18, R49, RZ ;  /* 0x0000003112107210 */ /* 0x000fc40007f3e0ff */
[-C--:B------:R-:W-:Y:S01]  /*6400*/  LEA.HI.X.SX32 R13, R15, R51.reuse, 0x1, P2 ;  /* 0x000000330f0d7211 */ /* 0x080fe200010f0eff */
[----:B------:R0:W-:Y:S01]  /*6410*/  @P4 STG.E.U8 desc[UR20][R4.64], R23 ;  /* 0x0000001704004986 */ /* 0x0001e2000c101114 */
[-C--:B------:R-:W-:Y:S02]  /*6420*/  LEA.HI.X.SX32 R15, R17, R51.reuse, 0x1, P6 ;  /* 0x00000033110f7211 */ /* 0x080fe400030f0eff */
[----:B------:R-:W-:Y:S02]  /*6430*/  ISETP.LT.AND P2, PT, R9, UR11, !P0 ;  /* 0x0000000b09007c0c */ /* 0x000fe4000c741270 */
[----:B------:R-:W-:Y:S02]  /*6440*/  LEA.HI.X.SX32 R17, R18, R51, 0x1, P1 ;  /* 0x0000003312117211 */ /* 0x000fe400008f0eff */
[----:B------:R-:W-:Y:S02]  /*6450*/  IADD3 R2, P6, PT, R19, R49, RZ ;  /* 0x0000003113027210 */ /* 0x000fe40007fde0ff */
[----:B------:R-:W-:-:S02]  /*6460*/  ISETP.LT.AND P1, PT, R3, UR11, !P0 ;  /* 0x0000000b03007c0c */ /* 0x000fc4000c721270 */
[----:B------:R-:W-:Y:S02]  /*6470*/  ISETP.LT.AND P0, PT, R8, UR11, !P0 ;  /* 0x0000000b08007c0c */ /* 0x000fe4000c701270 */
[----:B------:R-:W-:Y:S02]  /*6480*/  LEA.HI.X.SX32 R3, R19, R51, 0x1, P6 ;  /* 0x0000003313037211 */ /* 0x000fe400030f0eff */
[C---:B------:R-:W-:Y:S02]  /*6490*/  PRMT R9, R7.reuse, 0x7773, RZ ;  /* 0x0000777307097816 */ /* 0x040fe400000000ff */
[C---:B------:R-:W-:Y:S02]  /*64a0*/  PRMT R19, R7.reuse, 0x7772, RZ ;  /* 0x0000777207137816 */ /* 0x040fe400000000ff */
[C---:B------:R-:W-:Y:S02]  /*64b0*/  PRMT R21, R7.reuse, 0x7771, RZ ;  /* 0x0000777107157816 */ /* 0x040fe400000000ff */
[----:B------:R-:W-:-:S05]  /*64c0*/  PRMT R7, R7, 0x7770, RZ ;  /* 0x0000777007077816 */ /* 0x000fca00000000ff */
[----:B------:R0:W-:Y:S04]  /*64d0*/  @P3 STG.E.U8 desc[UR20][R12.64], R7 ;  /* 0x000000070c003986 */ /* 0x0001e8000c101114 */
[----:B------:R0:W-:Y:S04]  /*64e0*/  @P2 STG.E.U8 desc[UR20][R14.64], R21 ;  /* 0x000000150e002986 */ /* 0x0001e8000c101114 */
[----:B------:R0:W-:Y:S04]  /*64f0*/  @P1 STG.E.U8 desc[UR20][R16.64], R19 ;  /* 0x0000001310001986 */ /* 0x0001e8000c101114 */
[----:B------:R0:W-:Y:S01]  /*6500*/  @P0 STG.E.U8 desc[UR20][R2.64], R9 ;  /* 0x0000000902000986 */ /* 0x0001e2000c101114 */
[----:B------:R-:W-:Y:S06]  /*6510*/  BAR.SYNC.DEFER_BLOCKING 0x0 ;  /* 0x0000000000007b1d */ /* 0x000fec0000010000 */
[----:B------:R-:W-:Y:S05]  /*6520*/  BRA.U UP0, `(.L_x_19) ;  /* 0x00000001009c7547 */ /* 0x000fea000b800000 */
[----:B------:R-:W1:Y:S01]  /*6530*/  S2UR UR5, SR_CgaCtaId ;  /* 0x00000000000579c3 */ /* 0x000e620000008800 */
[----:B------:R-:W-:Y:S01]  /*6540*/  NOP ;  /* 0x0000000000007918 */ /* 0x000fe20000000000 */
[----:B------:R-:W-:Y:S01]  /*6550*/  UMOV UR4, 0x50 ;  /* 0x0000005000047882 */ /* 0x000fe20000000000 */
[----:B------:R-:W-:Y:S02]  /*6560*/  IMAD.U32 R0, RZ, RZ, UR22 ;  /* 0x00000016ff007e24 */ /* 0x000fe4000f8e00ff */
[----:B0-----:R-:W-:-:S03]  /*6570*/  IMAD.MOV.U32 R3, RZ, RZ, 0x1 ;  /* 0x00000001ff037424 */ /* 0x001fc600078e00ff */
[----:B------:R-:W-:-:S04]  /*6580*/  LOP3.LUT R0, R0, 0xffff, RZ, 0xc0, !PT ;  /* 0x0000ffff00007812 */ /* 0x000fc800078ec0ff */
[----:B------:R-:W-:-:S05]  /*6590*/  SHF.R.U32.HI R0, RZ, 0x5, R0 ;  /* 0x00000005ff007819 */ /* 0x000fca0000011600 */
[----:B------:R-:W-:Y:S01]  /*65a0*/  VIADD R2, R0, 0x10 ;  /* 0x0000001000027836 */ /* 0x000fe20000000000 */
[----:B------:R-:W-:Y:S01]  /*65b0*/  SHF.L.U32 R0, R3, R0, RZ ;  /* 0x0000000003007219 */ /* 0x000fe200000006ff */
[----:B-1----:R-:W-:-:S03]  /*65c0*/  ULEA UR6, UR5, UR4, 0x18 ;  /* 0x0000000405067291 */ /* 0x002fc6000f8ec0ff */
[----:B------:R-:W-:-:S04]  /*65d0*/  SHF.L.U32 R3, R3, R2, RZ ;  /* 0x0000000203037219 */ /* 0x000fc800000006ff */
[----:B------:R-:W-:Y:S02]  /*65e0*/  LOP3.LUT R0, R3, R0, RZ, 0xfc, !PT ;  /* 0x0000000003007212 */ /* 0x000fe400078efcff */
[----:B------:R-:W0:Y:S02]  /*65f0*/  LDS R5, [UR6] ;  /* 0x00000006ff057984 */ /* 0x000e240008000800 */
[C---:B------:R-:W-:Y:S02]  /*6600*/  LOP3.LUT R2, R0.reuse, 0xffff, RZ, 0xc0, !PT ;  /* 0x0000ffff00027812 */ /* 0x040fe400078ec0ff */
[----:B0-----:R-:W-:-:S04]  /*6610*/  LOP3.LUT R3, R0, 0xffff, R5, 0x80, !PT ;  /* 0x0000ffff00037812 */ /* 0x001fc800078e8005 */
[----:B------:R-:W-:-:S13]  /*6620*/  ISETP.NE.AND P0, PT, R3, R2, PT ;  /* 0x000000020300720c */ /* 0x000fda0003f05270 */
[----:B------:R-:W-:Y:S05]  /*6630*/  @P0 BRA `(.L_x_20) ;  /* 0x0000000000500947 */ /* 0x000fea0003800000 */
[----:B------:R-:W-:Y:S02]  /*6640*/  SHF.R.U32.HI R5, RZ, 0x10, R5 ;  /* 0x00000010ff057819 */ /* 0x000fe40000011605 */
[----:B------:R-:W-:-:S04]  /*6650*/  SHF.R.U32.HI R2, RZ, 0x10, R0 ;  /* 0x00000010ff027819 */ /* 0x000fc80000011600 */
[----:B------:R-:W-:-:S04]  /*6660*/  LOP3.LUT R5, R5, R2, RZ, 0xc0, !PT ;  /* 0x0000000205057212 */ /* 0x000fc800078ec0ff */
[----:B------:R-:W-:-:S13]  /*6670*/  ISETP.NE.AND P0, PT, R5, R2, PT ;  /* 0x000000020500720c */ /* 0x000fda0003f05270 */
[----:B------:R-:W-:Y:S05]  /*6680*/  @P0 BRA `(.L_x_21) ;  /* 0x0000000000300947 */ /* 0x000fea0003800000 */
[----:B------:R-:W-:Y:S01]  /*6690*/  R2UR UR4, R0 ;  /* 0x00000000000472ca */ /* 0x000fe200000e0000 */
[----:B------:R-:W-:Y:S01]  /*66a0*/  VOTEU.ANY UR5, UPT, PT ;  /* 0x0000000000057886 */ /* 0x000fe200038e0100 */
[----:B------:R-:W0:Y:S01]  /*66b0*/  S2R R0, SR_LANEID ;  /* 0x0000000000007919 */ /* 0x000e220000000000 */
[----:B------:R-:W-:-:S10]  /*66c0*/  UFLO.U32 UR5, UR5 ;  /* 0x00000005000572bd */ /* 0x000fd400080e0000 */
[----:B------:R-:W-:-:S06]  /*66d0*/  ULOP3.LUT UR4, URZ, UR4, URZ, 0x33, !UPT ;  /* 0x00000004ff047292 */ /* 0x000fcc000f8e33ff */
[----:B------:R-:W-:-:S04]  /*66e0*/  IMAD.U32 R2, RZ, RZ, UR4 ;  /* 0x00000004ff027e24 */ /* 0x000fc8000f8e00ff */
[----:B------:R-:W1:Y:S02]  /*66f0*/  REDUX UR7, R2 ;  /* 0x00000000020773c4 */ /* 0x000e640000000000 */
[----:B------:R2:W-:Y:S01]  /*6700*/  UTCATOMSWS.AND URZ, UR4 ;  /* 0x0000000400ff79e3 */ /* 0x0005e20008000000 */
[----:B0-----:R-:W-:Y:S01]  /*6710*/  ISETP.EQ.U32.AND P0, PT, R0, UR5, PT ;  /* 0x0000000500007c0c */ /* 0x001fe2000bf02070 */
[----:B-1----:R-:W-:-:S12]  /*6720*/  IMAD.U32 R0, RZ, RZ, UR7 ;  /* 0x00000007ff007e24 */ /* 0x002fd8000f8e00ff */
[----:B------:R2:W-:Y:S01]  /*6730*/  @P0 ATOMS.AND RZ, [UR6], R0 ;  /* 0x00000000ffff098c */ /* 0x0005e2000a800006 */
[----:B------:R-:W-:Y:S05]  /*6740*/  BRA `(.L_x_19) ;  /* 0x0000000000147947 */ /* 0x000fea0003800000 */
.L_x_21:
[----:B------:R-:W-:-:S07]  /*6750*/  MOV R2, 0x6770 ;  /* 0x0000677000027802 */ /* 0x000fce0000000f00 */
[----:B------:R-:W-:Y:S05]  /*6760*/  CALL.REL.NOINC `($__internal_0_$__cuda_sm10x_tcgen05_guardrail_trap_col_being_dealloced_not_returned_by_alloc) ;  /* 0x00000000005c7944 */ /* 0x000fea0003c00000 */
[----:B------:R-:W-:Y:S05]  /*6770*/  BRA `(.L_x_19) ;  /* 0x0000000000087947 */ /* 0x000fea0003800000 */
.L_x_20:
[----:B------:R-:W-:-:S07]  /*6780*/  MOV R2, 0x67a0 ;  /* 0x000067a000027802 */ /* 0x000fce0000000f00 */
[----:B------:R-:W-:Y:S05]  /*6790*/  CALL.REL.NOINC `($__internal_2_$__cuda_sm10x_tcgen05_guardrail_trap_unallocated_columns_being_dealloced) ;  /* 0x0000000000687944 */ /* 0x000fea0003c00000 */
.L_x_19:
[----:B------:R-:W-:Y:S01]  /*67a0*/  NOP ;  /* 0x0000000000007918 */ /* 0x000fe20000000000 */
[----:B--2---:R-:W-:Y:S05]  /*67b0*/  EXIT ;  /* 0x000000000000794d */ /* 0x004fea0003800000 */
.L_x_7:
[----:B------:R-:W-:-:S07]  /*67c0*/  IMAD.MOV.U32 R3, RZ, RZ, R2 ;  /* 0x000000ffff037224 */ /* 0x000fce00078e0002 */
.L_x_22:
[----:B0-----:R0:W1:Y:S02]  /*67d0*/  SYNCS.PHASECHK.TRANS64.TRYWAIT P1, [R7+URZ], R3 ;  /* 0x00000003070075a7 */ /* 0x00106400080211ff */
[----:B-1----:R-:W-:Y:S05]  /*67e0*/  @!P1 NANOSLEEP.SYNCS 0x989680 ;  /* 0x009896800000995d */ /* 0x002fea0003900000 */
[----:B------:R-:W1:Y:S02]  /*67f0*/  @!P1 SYNCS.PHASECHK.TRANS64 P1, [R7+URZ], R3 ;  /* 0x00000003070095a7 */ /* 0x000e6400080210ff */
[----:B-1----:R-:W-:Y:S05]  /*6800*/  @!P1 BRA `(.L_x_22) ;  /* 0xfffffffc00f09947 */ /* 0x002fea000383ffff */
[----:B------:R-:W-:Y:S05]  /*6810*/  BRA `(.L_x_6) ;  /* 0xffffff9800c47947 */ /* 0x000fea000383ffff */
.L_x_10:
[----:B------:R-:W-:-:S07]  /*6820*/  IMAD.MOV.U32 R3, RZ, RZ, R2 ;  /* 0x000000ffff037224 */ /* 0x000fce00078e0002 */
.L_x_23:
[----:B0-----:R0:W1:Y:S02]  /*6830*/  SYNCS.PHASECHK.TRANS64.TRYWAIT P0, [R9+URZ], R3 ;  /* 0x00000003090075a7 */ /* 0x00106400080011ff */
[----:B-1----:R-:W-:Y:S05]  /*6840*/  @!P0 NANOSLEEP.SYNCS 0x989680 ;  /* 0x009896800000895d */ /* 0x002fea0003900000 */
[----:B------:R-:W1:Y:S02]  /*6850*/  @!P0 SYNCS.PHASECHK.TRANS64 P0, [R9+URZ], R3 ;  /* 0x00000003090085a7 */ /* 0x000e6400080010ff */
[----:B-1----:R-:W-:Y:S05]  /*6860*/  @!P0 BRA `(.L_x_23) ;  /* 0xfffffffc00f08947 */ /* 0x002fea000383ffff */
[----:B------:R-:W-:Y:S05]  /*6870*/  BRA `(.L_x_9) ;  /* 0xffffff9c00247947 */ /* 0x000fea000383ffff */
.L_x_14:
[----:B------:R-:W0:Y:S02]  /*6880*/  SYNCS.PHASECHK.TRANS64.TRYWAIT P2, [UR16], R84 ;  /* 0x00000054ff0075a7 */ /* 0x000e240008041110 */
[----:B0-----:R-:W-:Y:S05]  /*6890*/  @!P2 BRA `(.L_x_14) ;  /* 0xfffffffc00f8a947 */ /* 0x001fea000383ffff */
[----:B------:R-:W-:Y:S05]  /*68a0*/  BRA `(.L_x_24) ;  /* 0xffffffd400ec7947 */ /* 0x000fea000383ffff */
.L_x_18:
[----:B------:R-:W0:Y:S02]  /*68b0*/  SYNCS.PHASECHK.TRANS64.TRYWAIT P0, [UR16], R4 ;  /* 0x00000004ff0075a7 */ /* 0x000e240008001110 */
[----:B0-----:R-:W-:Y:S05]  /*68c0*/  @!P0 BRA `(.L_x_18) ;  /* 0xfffffffc00f88947 */ /* 0x001fea000383ffff */
[----:B------:R-:W-:Y:S05]  /*68d0*/  BRA `(.L_x_17) ;  /* 0xffffffe400cc7947 */ /* 0x000fea000383ffff */
        .weak           $__internal_0_$__cuda_sm10x_tcgen05_guardrail_trap_col_being_dealloced_not_returned_by_alloc
        .type           $__internal_0_$__cuda_sm10x_tcgen05_guardrail_trap_col_being_dealloced_not_returned_by_alloc,@function
        .size           $__internal_0_$__cuda_sm10x_tcgen05_guardrail_trap_col_being_dealloced_not_returned_by_alloc,($__internal_1_$__cuda_sm10x_tcgen05_guardrail_trap_phase_invalid_during_alloc - $__internal_0_$__cuda_sm10x_tcgen05_guardrail_trap_col_being_dealloced_not_returned_by_alloc)
$__internal_0_$__cuda_sm10x_tcgen05_guardrail_trap_col_being_dealloced_not_returned_by_alloc:
[----:B------:R-:W-:Y:S05]  /*68e0*/  BPT.TRAP 0x1 ;  /* 0x000000040000795c */ /* 0x000fea0000300000 */
[----:B------:R-:W-:-:S04]  /*68f0*/  IMAD.MOV.U32 R3, RZ, RZ, 0x0 ;  /* 0x00000000ff037424 */ /* 0x000fc800078e00ff */
[----:B------:R-:W-:Y:S05]  /*6900*/  RET.REL.NODEC R2 `(matmul_kernel) ;  /* 0xffffff9402bc7950 */ /* 0x000fea0003c3ffff */
        .weak           $__internal_1_$__cuda_sm10x_tcgen05_guardrail_trap_phase_invalid_during_alloc
        .type           $__internal_1_$__cuda_sm10x_tcgen05_guardrail_trap_phase_invalid_during_alloc,@function
        .size           $__internal_1_$__cuda_sm10x_tcgen05_guardrail_trap_phase_invalid_during_alloc,($__internal_2_$__cuda_sm10x_tcgen05_guardrail_trap_unallocated_columns_being_dealloced - $__internal_1_$__cuda_sm10x_tcgen05_guardrail_trap_phase_invalid_during_alloc)
$__internal_1_$__cuda_sm10x_tcgen05_guardrail_trap_phase_invalid_during_alloc:
[----:B------:R-:W-:Y:S05]  /*6910*/  BPT.TRAP 0x1 ;  /* 0x000000040000795c */ /* 0x000fea0000300000 */
[----:B------:R-:W-:-:S04]  /*6920*/  IMAD.MOV.U32 R3, RZ, RZ, 0x0 ;  /* 0x00000000ff037424 */ /* 0x000fc800078e00ff */
[----:B------:R-:W-:Y:S05]  /*6930*/  RET.REL.NODEC R2 `(matmul_kernel) ;  /* 0xffffff9402b07950 */ /* 0x000fea0003c3ffff */
        .weak           $__internal_2_$__cuda_sm10x_tcgen05_guardrail_trap_unallocated_columns_being_dealloced
        .type           $__internal_2_$__cuda_sm10x_tcgen05_guardrail_trap_unallocated_columns_being_dealloced,@function
        .size           $__internal_2_$__cuda_sm10x_tcgen05_guardrail_trap_unallocated_columns_being_dealloced,(.L_x_28 - $__internal_2_$__cuda_sm10x_tcgen05_guardrail_trap_unallocated_columns_being_dealloced)
$__internal_2_$__cuda_sm10x_tcgen05_guardrail_trap_unallocated_columns_being_dealloced:
[----:B------:R-:W-:Y:S05]  /*6940*/  BPT.TRAP 0x1 ;  /* 0x000000040000795c */ /* 0x000fea0000300000 */
[----:B------:R-:W-:-:S04]  /*6950*/  IMAD.MOV.U32 R3, RZ, RZ, 0x0 ;  /* 0x00000000ff037424 */ /* 0x000fc800078e00ff */
[----:B------:R-:W-:Y:S05]  /*6960*/  RET.REL.NODEC R2 `(matmul_kernel) ;  /* 0xffffff9402a47950 */ /* 0x000fea0003c3ffff */
.L_x_25:
[----:B------:R-:W-:-:S00]  /*6970*/  BRA `(.L_x_25) ;  /* 0xfffffffc00fc7947 */ /* 0x000fc0000383ffff */
[----:B------:R-:W-:-:S00]  /*6980*/  NOP ;  /* 0x0000000000007918 */ /* 0x000fc00000000000 */
[----:B------:R-:W-:-:S00]  /*6990*/  NOP ;  /* 0x0000000000007918 */ /* 0x000fc00000000000 */
[----:B------:R-:W-:-:S00]  /*69a0*/  NOP ;  /* 0x0000000000007918 */ /* 0x000fc00000000000 */
[----:B------:R-:W-:-:S00]  /*69b0*/  NOP ;  /* 0x0000000000007918 */ /* 0x000fc00000000000 */
[----:B------:R-:W-:-:S00]  /*69c0*/  NOP ;  /* 0x0000000000007918 */ /* 0x000fc00000000000 */
[----:B------:R-:W-:-:S00]  /*69d0*/  NOP ;  /* 0x0000000000007918 */ /* 0x000fc00000000000 */
[----:B------:R-:W-:-:S00]  /*69e0*/  NOP ;  /* 0x0000000000007918 */ /* 0x000fc00000000000 */
[----:B------:R-:W-:-:S00]  /*69f0*/  NOP ;  /* 0x0000000000007918 */ /* 0x000fc00000000000 */
.L_x_28:


//--------------------- .nv.shared.matmul_kernel  --------------------------
	.section	.nv.shared.matmul_kernel,"aw",@nobits
	.sectionflags	@""
	.align	16
	.zero		1024


//--------------------- .nv.shared.reserved.0     --------------------------
	.section	.nv.shared.reserved.0,"aw",@nobits
	.align	8
	.weak		__nv_reservedSMEM_offset_0_alias
	.size		__nv_reservedSMEM_offset_0_alias, 0, 64
	.other		__nv_reservedSMEM_offset_0_alias,@"STO_CUDA_RESERVED_SHARED STV_DEFAULT"
__nv_reservedSMEM_offset_0_alias:
	.zero		0
.nv.shared.reserved.0:
	.zero		64
	.weak		__nv_reservedSMEM_allocation_phase
	.type		__nv_reservedSMEM_allocation_phase,@object
	.size		__nv_reservedSMEM_allocation_phase,(.L_0 - __nv_reservedSMEM_allocation_phase)
__nv_reservedSMEM_allocation_phase:
	.zero		1
.L_0:
	.zero		7
	.weak		__nv_reservedSMEM_devtool_atexit_pc
	.type		__nv_reservedSMEM_devtool_atexit_pc,@object
	.size		__nv_reservedSMEM_devtool_atexit_pc,(__nv_reservedSMEM_allocation_mask - __nv_reservedSMEM_devtool_atexit_pc)
__nv_reservedSMEM_devtool_atexit_pc:
	.zero		8
	.weak		__nv_reservedSMEM_allocation_mask
	.type		__nv_reservedSMEM_allocation_mask,@object
	.size		__nv_reservedSMEM_allocation_mask,(.L_2 - __nv_reservedSMEM_allocation_mask)
__nv_reservedSMEM_allocation_mask:
	.zero		4
.L_2:
	.zero		4
	.weak		__nv_reservedSMEM_tmem_allocation_pipeline_mbarrier
	.type		__nv_reservedSMEM_tmem_allocation_pipeline_mbarrier,@object
	.size		__nv_reservedSMEM_tmem_allocation_pipeline_mbarrier,(__nv_reservedSMEM_tmem_allocation_pipeline_mbarrier_parity - __nv_reservedSMEM_tmem_allocation_pipeline_mbarrier)
__nv_reservedSMEM_tmem_allocation_pipeline_mbarrier:
	.zero		8
	.weak		__nv_reservedSMEM_tmem_allocation_pipeline_mbarrier_parity
	.type		__nv_reservedSMEM_tmem_allocation_pipeline_mbarrier_parity,@object
	.size		__nv_reservedSMEM_tmem_allocation_pipeline_mbarrier_parity,(.L_4 - __nv_reservedSMEM_tmem_allocation_pipeline_mbarrier_parity)
__nv_reservedSMEM_tmem_allocation_pipeline_mbarrier_parity:
	.zero		4
.L_4:


//--------------------- .nv.constant0.matmul_kernel --------------------------
	.section	.nv.constant0.matmul_kernel,"a",@progbits
	.sectionflags	@""
	.align	4
.nv.constant0.matmul_kernel:
	.zero		976


//--------------------- SYMBOLS --------------------------

	.type		.nv.reservedSmem.offset0,@object
	.size		.nv.reservedSmem.offset0,0x4
	.type		.nv.reservedSmem.cap,@object
	.size		.nv.reservedSmem.cap,0x4
